	.target	sm_90a

	.elftype	@"ET_EXEC"


//--------------------- .note.nv.tkinfo           --------------------------
	.section	.note.nv.tkinfo,"",@"SHT_NOTE"
	.sectionflags	@"SHF_NOTE_NV_TKINFO"
	.tkinfo
        /*0018*/ 	.word	0x00000002
        /*0030*/ 	.string	""
        /*0030*/ 	.string	"ptxas"
        /*0030*/ 	.string	"Cuda compilation tools, release 13.0, V13.0.88"
        /*0030*/ 	.string	"Build cuda_13.0.r13.0/compiler.36424714_0"
        /*0030*/ 	.string	"-arch sm_90a -m 64 "



//--------------------- .note.nv.cuinfo           --------------------------
	.section	.note.nv.cuinfo,"",@"SHT_NOTE"
	.sectionflags	@"SHF_NOTE_NV_CUINFO"
        /*0018*/ 	.short	0x0002
        /*001a*/ 	.short	0x005a
        /*001c*/ 	.short	0x0082
	.zero		2


//--------------------- .nv.info                  --------------------------
	.section	.nv.info,"",@"SHT_CUDA_INFO"
	.align	4


	//----- nvinfo : EIATTR_REGCOUNT
	.align		4
        /*0000*/ 	.byte	0x04, 0x2f
        /*0002*/ 	.short	(.L_15 - .L_14)
	.align		4
.L_14:
        /*0004*/ 	.word	index@(_ZN7cutlass13device_kernelINS_4gemm6kernel13GemmUniversalIN4cute5tupleIJiiiiEEENS1_10collective13CollectiveMmaINS1_34MainloopSm90TmaGmmaWarpSpecializedILi7ENS5_IJNS4_1CILi1EEESB_SB_EEENS1_35KernelTmaWarpSpecializedCooperativeEEENS5_IJNSA_ILi256EEESF_NSA_ILi32EEEEEENS_6half_tENS5_IJlSB_lEEESI_SJ_NS4_8TiledMMAINS4_8MMA_AtomIJNS4_4SM904GMMA26MMA_64x256x16_F32F16F16_SSILNSN_5MajorE0ELSP_0ELNSN_7ScaleInE1ELSQ_1EEEEEENS4_6LayoutINS5_IJNSA_ILi2EEESB_SB_EEENS5_IJSB_NSA_ILi0EEESW_EEEEENS5_IJNS4_10UnderscoreESZ_SZ_EEEEENS4_13SM90_TMA_LOADENS4_14ComposedLayoutINS4_7SwizzleILi2ELi4ELi3EEENS4_18smem_ptr_flag_bitsILi16EEENST_INS5_IJNSA_ILi8EEESG_EEENS5_IJSG_SB_EEEEEEEvNS4_8identityES12_S1C_vS1D_EENS_8epilogue10collective6detail29Sm90TmaWarpSpecializedAdapterINS1G_15DefaultEpilogueISI_SJ_SJ_NS1F_6thread17LinearCombinationISI_Li1EffLNS1K_9ScaleType4KindE0ELNS_15FloatRoundStyleE2ESI_EENS1_15EpilogueDefaultEEEEEvvEEEEvNT_6ParamsE)
        /*0008*/ 	.word	0x000000a8


	//----- nvinfo : EIATTR_FRAME_SIZE
	.align		4
.L_15:
        /*000c*/ 	.byte	0x04, 0x11
        /*000e*/ 	.short	(.L_17 - .L_16)
	.align		4
.L_16:
        /*0010*/ 	.word	index@(_ZN7cutlass13device_kernelINS_4gemm6kernel13GemmUniversalIN4cute5tupleIJiiiiEEENS1_10collective13CollectiveMmaINS1_34MainloopSm90TmaGmmaWarpSpecializedILi7ENS5_IJNS4_1CILi1EEESB_SB_EEENS1_35KernelTmaWarpSpecializedCooperativeEEENS5_IJNSA_ILi256EEESF_NSA_ILi32EEEEEENS_6half_tENS5_IJlSB_lEEESI_SJ_NS4_8TiledMMAINS4_8MMA_AtomIJNS4_4SM904GMMA26MMA_64x256x16_F32F16F16_SSILNSN_5MajorE0ELSP_0ELNSN_7ScaleInE1ELSQ_1EEEEEENS4_6LayoutINS5_IJNSA_ILi2EEESB_SB_EEENS5_IJSB_NSA_ILi0EEESW_EEEEENS5_IJNS4_10UnderscoreESZ_SZ_EEEEENS4_13SM90_TMA_LOADENS4_14ComposedLayoutINS4_7SwizzleILi2ELi4ELi3EEENS4_18smem_ptr_flag_bitsILi16EEENST_INS5_IJNSA_ILi8EEESG_EEENS5_IJSG_SB_EEEEEEEvNS4_8identityES12_S1C_vS1D_EENS_8epilogue10collective6detail29Sm90TmaWarpSpecializedAdapterINS1G_15DefaultEpilogueISI_SJ_SJ_NS1F_6thread17LinearCombinationISI_Li1EffLNS1K_9ScaleType4KindE0ELNS_15FloatRoundStyleE2ESI_EENS1_15EpilogueDefaultEEEEEvvEEEEvNT_6ParamsE)
        /*0014*/ 	.word	0x000004c0


	//----- nvinfo : EIATTR_MIN_STACK_SIZE
	.align		4
.L_17:
        /*0018*/ 	.byte	0x04, 0x12
        /*001a*/ 	.short	(.L_19 - .L_18)
	.align		4
.L_18:
        /*001c*/ 	.word	index@(_ZN7cutlass13device_kernelINS_4gemm6kernel13GemmUniversalIN4cute5tupleIJiiiiEEENS1_10collective13CollectiveMmaINS1_34MainloopSm90TmaGmmaWarpSpecializedILi7ENS5_IJNS4_1CILi1EEESB_SB_EEENS1_35KernelTmaWarpSpecializedCooperativeEEENS5_IJNSA_ILi256EEESF_NSA_ILi32EEEEEENS_6half_tENS5_IJlSB_lEEESI_SJ_NS4_8TiledMMAINS4_8MMA_AtomIJNS4_4SM904GMMA26MMA_64x256x16_F32F16F16_SSILNSN_5MajorE0ELSP_0ELNSN_7ScaleInE1ELSQ_1EEEEEENS4_6LayoutINS5_IJNSA_ILi2EEESB_SB_EEENS5_IJSB_NSA_ILi0EEESW_EEEEENS5_IJNS4_10UnderscoreESZ_SZ_EEEEENS4_13SM90_TMA_LOADENS4_14ComposedLayoutINS4_7SwizzleILi2ELi4ELi3EEENS4_18smem_ptr_flag_bitsILi16EEENST_INS5_IJNSA_ILi8EEESG_EEENS5_IJSG_SB_EEEEEEEvNS4_8identityES12_S1C_vS1D_EENS_8epilogue10collective6detail29Sm90TmaWarpSpecializedAdapterINS1G_15DefaultEpilogueISI_SJ_SJ_NS1F_6thread17LinearCombinationISI_Li1EffLNS1K_9ScaleType4KindE0ELNS_15FloatRoundStyleE2ESI_EENS1_15EpilogueDefaultEEEEEvvEEEEvNT_6ParamsE)
        /*0020*/ 	.word	0x000004c0
.L_19:


//--------------------- .nv.compat                --------------------------
	.section	.nv.compat,"",@"SHT_CUDA_COMPAT_INFO"
	.align	4
        /*0000*/ 	.byte	0x02, 0x09, 0x01, 0x00, 0x02, 0x02, 0x04, 0x00, 0x02, 0x05, 0x05, 0x00, 0x03, 0x07, 0x01, 0x01
        /*0010*/ 	.byte	0x02, 0x03, 0x01, 0x00, 0x02, 0x06, 0x01, 0x00, 0x04, 0x0b, 0x08, 0x00, 0x00, 0x00, 0x00, 0x00
        /*0020*/ 	.byte	0x00, 0x00, 0x00, 0x00


//--------------------- .nv.info._ZN7cutlass13device_kernelINS_4gemm6kernel13GemmUniversalIN4cute5tupleIJiiiiEEENS1_10collective13CollectiveMmaINS1_34MainloopSm90TmaGmmaWarpSpecializedILi7ENS5_IJNS4_1CILi1EEESB_SB_EEENS1_35KernelTmaWarpSpecializedCooperativeEEENS5_IJNSA_ILi256EEESF_NSA_ILi32EEEEEENS_6half_tENS5_IJlSB_lEEESI_SJ_NS4_8TiledMMAINS4_8MMA_AtomIJNS4_4SM904GMMA26MMA_64x256x16_F32F16F16_SSILNSN_5MajorE0ELSP_0ELNSN_7ScaleInE1ELSQ_1EEEEEENS4_6LayoutINS5_IJNSA_ILi2EEESB_SB_EEENS5_IJSB_NSA_ILi0EEESW_EEEEENS5_IJNS4_10UnderscoreESZ_SZ_EEEEENS4_13SM90_TMA_LOADENS4_14ComposedLayoutINS4_7SwizzleILi2ELi4ELi3EEENS4_18smem_ptr_flag_bitsILi16EEENST_INS5_IJNSA_ILi8EEESG_EEENS5_IJSG_SB_EEEEEEEvNS4_8identityES12_S1C_vS1D_EENS_8epilogue10collective6detail29Sm90TmaWarpSpecializedAdapterINS1G_15DefaultEpilogueISI_SJ_SJ_NS1F_6thread17LinearCombinationISI_Li1EffLNS1K_9ScaleType4KindE0ELNS_15FloatRoundStyleE2ESI_EENS1_15EpilogueDefaultEEEEEvvEEEEvNT_6ParamsE --------------------------
	.section	.nv.info._ZN7cutlass13device_kernelINS_4gemm6kernel13GemmUniversalIN4cute5tupleIJiiiiEEENS1_10collective13CollectiveMmaINS1_34MainloopSm90TmaGmmaWarpSpecializedILi7ENS5_IJNS4_1CILi1EEESB_SB_EEENS1_35KernelTmaWarpSpecializedCooperativeEEENS5_IJNSA_ILi256EEESF_NSA_ILi32EEEEEENS_6half_tENS5_IJlSB_lEEESI_SJ_NS4_8TiledMMAINS4_8MMA_AtomIJNS4_4SM904GMMA26MMA_64x256x16_F32F16F16_SSILNSN_5MajorE0ELSP_0ELNSN_7ScaleInE1ELSQ_1EEEEEENS4_6LayoutINS5_IJNSA_ILi2EEESB_SB_EEENS5_IJSB_NSA_ILi0EEESW_EEEEENS5_IJNS4_10UnderscoreESZ_SZ_EEEEENS4_13SM90_TMA_LOADENS4_14ComposedLayoutINS4_7SwizzleILi2ELi4ELi3EEENS4_18smem_ptr_flag_bitsILi16EEENST_INS5_IJNSA_ILi8EEESG_EEENS5_IJSG_SB_EEEEEEEvNS4_8identityES12_S1C_vS1D_EENS_8epilogue10collective6detail29Sm90TmaWarpSpecializedAdapterINS1G_15DefaultEpilogueISI_SJ_SJ_NS1F_6thread17LinearCombinationISI_Li1EffLNS1K_9ScaleType4KindE0ELNS_15FloatRoundStyleE2ESI_EENS1_15EpilogueDefaultEEEEEvvEEEEvNT_6ParamsE,"",@"SHT_CUDA_INFO"
	.sectionflags	@""
	.align	4


	//----- nvinfo : EIATTR_CUDA_API_VERSION
	.align		4
        /*0000*/ 	.byte	0x04, 0x37
        /*0002*/ 	.short	(.L_21 - .L_20)
.L_20:
        /*0004*/ 	.word	0x00000082


	//----- nvinfo : EIATTR_KPARAM_INFO
	.align		4
.L_21:
        /*0008*/ 	.byte	0x04, 0x17
        /*000a*/ 	.short	(.L_23 - .L_22)
.L_22:
        /*000c*/ 	.word	0x00000000
        /*0010*/ 	.short	0x0000
        /*0012*/ 	.short	0x0070
        /*0014*/ 	.byte	0x00, 0xf0, 0x01, 0x10


	//----- nvinfo : EIATTR_SPARSE_MMA_MASK
	.align		4
.L_23:
        /*0018*/ 	.byte	0x03, 0x50
        /*001a*/ 	.short	0x0000


	//----- nvinfo : EIATTR_MAXREG_COUNT
	.align		4
        /*001c*/ 	.byte	0x03, 0x1b
        /*001e*/ 	.short	0x00a8


	//----- nvinfo : EIATTR_NUM_BARRIERS
	.align		4
        /*0020*/ 	.byte	0x02, 0x4c
        /*0022*/ 	.byte	0x01
	.zero		1


	//----- nvinfo : EIATTR_EXTERNS
	.align		4
        /*0024*/ 	.byte	0x04, 0x0f
        /*0026*/ 	.short	(.L_25 - .L_24)


	//   ....[0]....
	.align		4
.L_24:
        /*0028*/ 	.word	index@(__assertfail)


	//----- nvinfo : EIATTR_ANNOTATIONS
	.align		4
.L_25:
        /*002c*/ 	.byte	0x04, 0x55
        /*002e*/ 	.short	(.L_27 - .L_26)


	//   ....[0]....
.L_26:
        /*0030*/ 	.word	0x00000001
        /*0034*/ 	.byte	0xf0, 0x06, 0x00, 0x00, 0x01, 0x00, 0x00, 0x00, 0x10, 0x07, 0x00, 0x00, 0x01, 0x00, 0x00, 0x00
        /* <DEDUP_REMOVED lines=377> */
        /*17d4*/ 	.byte	0xd0, 0x6d, 0x01, 0x00


	//----- nvinfo : EIATTR_MERCURY_ISA_VERSION
	.align		4
.L_27:
        /*17d8*/ 	.byte	0x03, 0x5f
        /*17da*/ 	.short	0x0101


	//----- nvinfo : EIATTR_INT_WARP_WIDE_INSTR_OFFSETS
	.align		4
        /*17dc*/ 	.byte	0x04, 0x31
        /*17de*/ 	.short	(.L_29 - .L_28)


	//   ....[0]....
.L_28:
        /*17e0*/ 	.word	0x00000560


	//   ....[1]....
        /*17e4*/ 	.word	0x00000570


	//   ....[2]....
        /*17e8*/ 	.word	0x00000600


	//----- nvinfo : EIATTR_COOP_GROUP_MASK_REGIDS
	.align		4
.L_29:
        /*17ec*/ 	.byte	0x04, 0x29
        /*17ee*/ 	.short	(.L_31 - .L_30)


	//   ....[0]....
.L_30:
        /*17f0*/ 	.word	0xffffffff


	//   ....[1]....
        /*17f4*/ 	.word	0xffffffff


	//   ....[2]....
        /*17f8*/ 	.word	0xffffffff


	//   ....[3]....
        /*17fc*/ 	.word	0xffffffff


	//   ....[4]....
        /*1800*/ 	.word	0xffffffff


	//----- nvinfo : EIATTR_COOP_GROUP_INSTR_OFFSETS
	.align		4
.L_31:
        /*1804*/ 	.byte	0x04, 0x28
        /*1806*/ 	.short	(.L_33 - .L_32)


	//   ....[0]....
.L_32:
        /*1808*/ 	.word	0x00000070


	//   ....[1]....
        /*180c*/ 	.word	0x00000080


	//   ....[2]....
        /*1810*/ 	.word	0x000001a0


	//   ....[3]....
        /*1814*/ 	.word	0x00000410


	//   ....[4]....
        /*1818*/ 	.word	0x000011d0


	//----- nvinfo : EIATTR_REG_RECONFIG
	.align		4
.L_33:
        /*181c*/ 	.byte	0x01, 0x54
	.zero		2


	//----- nvinfo : EIATTR_SYSCALL_OFFSETS
	.align		4
        /*1820*/ 	.byte	0x04, 0x46
        /*1822*/ 	.short	(.L_35 - .L_34)


	//   ....[0]....
.L_34:
        /*1824*/ 	.word	0x00001380


	//----- nvinfo : EIATTR_MBARRIER_INSTR_OFFSETS
	.align		4
.L_35:
        /*1828*/ 	.byte	0x04, 0x39
        /*182a*/ 	.short	(.L_37 - .L_36)


	//   ....[0]....
.L_36:
        /*182c*/ 	.word	0x00000320
        /*1830*/ 	.word	0x000000ff
        /*1834*/ 	.word	0x00000000
        /*1838*/ 	.short	0x0100
        /*183a*/ 	.byte	0x08
	.zero		1


	//   ....[1]....
        /*183c*/ 	.word	0x00000330
        /*1840*/ 	.word	0x000000ff
        /*1844*/ 	.word	0x00000038
        /*1848*/ 	.short	0x0100
        /*184a*/ 	.byte	0x08
	.zero		1


	//   ....[2]....
        /*184c*/ 	.word	0x00000340
        /*1850*/ 	.word	0x000000ff
        /*1854*/ 	.word	0x00000008
        /*1858*/ 	.short	0x0100
        /*185a*/ 	.byte	0x08
	.zero		1


	//   ....[3]....
        /*185c*/ 	.word	0x00000350
        /*1860*/ 	.word	0x000000ff
        /*1864*/ 	.word	0x00000040
        /*1868*/ 	.short	0x0100
        /*186a*/ 	.byte	0x08
	.zero		1


	//   ....[4]....
        /*186c*/ 	.word	0x00000360
        /*1870*/ 	.word	0x000000ff
        /*1874*/ 	.word	0x00000010
        /*1878*/ 	.short	0x0100
        /*187a*/ 	.byte	0x08
	.zero		1


	//   ....[5]....
        /*187c*/ 	.word	0x00000370
        /*1880*/ 	.word	0x000000ff
        /*1884*/ 	.word	0x00000048
        /*1888*/ 	.short	0x0100
        /*188a*/ 	.byte	0x08
	.zero		1


	//   ....[6]....
        /*188c*/ 	.word	0x00000380
        /*1890*/ 	.word	0x000000ff
        /*1894*/ 	.word	0x00000018
        /*1898*/ 	.short	0x0100
        /*189a*/ 	.byte	0x08
	.zero		1


	//   ....[7]....
        /*189c*/ 	.word	0x00000390
        /*18a0*/ 	.word	0x000000ff
        /*18a4*/ 	.word	0x00000050
        /*18a8*/ 	.short	0x0100
        /*18aa*/ 	.byte	0x08
	.zero		1


	//   ....[8]....
        /*18ac*/ 	.word	0x000003a0
        /*18b0*/ 	.word	0x000000ff
        /*18b4*/ 	.word	0x00000020
        /*18b8*/ 	.short	0x0100
        /*18ba*/ 	.byte	0x08
	.zero		1


	//   ....[9]....
        /*18bc*/ 	.word	0x000003b0
        /*18c0*/ 	.word	0x000000ff
        /*18c4*/ 	.word	0x00000058
        /*18c8*/ 	.short	0x0100
        /*18ca*/ 	.byte	0x08
	.zero		1


	//   ....[10]....
        /*18cc*/ 	.word	0x000003c0
        /*18d0*/ 	.word	0x000000ff
        /*18d4*/ 	.word	0x00000028
        /*18d8*/ 	.short	0x0100
        /*18da*/ 	.byte	0x08
	.zero		1


	//   ....[11]....
        /*18dc*/ 	.word	0x000003d0
        /*18e0*/ 	.word	0x000000ff
        /*18e4*/ 	.word	0x00000060
        /*18e8*/ 	.short	0x0100
        /*18ea*/ 	.byte	0x08
	.zero		1


	//   ....[12]....
        /*18ec*/ 	.word	0x000003e0
        /*18f0*/ 	.word	0x000000ff
        /*18f4*/ 	.word	0x00000030
        /*18f8*/ 	.short	0x0100
        /*18fa*/ 	.byte	0x08
	.zero		1


	//   ....[13]....
        /*18fc*/ 	.word	0x000003f0
        /*1900*/ 	.word	0x000000ff
        /*1904*/ 	.word	0x00000068
        /*1908*/ 	.short	0x0100
        /*190a*/ 	.byte	0x08
	.zero		1


	//   ....[14]....
        /*190c*/ 	.word	0x00000680
        /*1910*/ 	.word	0x000000ff
        /*1914*/ 	.word	0x00000080
        /*1918*/ 	.short	0x0100
        /*191a*/ 	.byte	0x10
	.zero		1


	//   ....[15]....
        /*191c*/ 	.word	0x00000720
        /*1920*/ 	.word	0x000000ff
        /*1924*/ 	.word	0x00000088
        /*1928*/ 	.short	0x0100
        /*192a*/ 	.byte	0x10
	.zero		1


	//   ....[16]....
        /*192c*/ 	.word	0x00001420
        /*1930*/ 	.word	0x00000003
        /*1934*/ 	.word	0x00000000
        /*1938*/ 	.short	0x010a
        /*193a*/ 	.byte	0x3f
	.zero		1


	//   ....[17]....
        /*193c*/ 	.word	0x00001460
        /*1940*/ 	.word	0x00000003
        /*1944*/ 	.word	0x00000000
        /*1948*/ 	.short	0x010a
        /*194a*/ 	.byte	0x3f
	.zero		1


	//   ....[18]....
        /*194c*/ 	.word	0x00002a00
        /*1950*/ 	.word	0x000000ff
        /*1954*/ 	.word	0x00000000
        /*1958*/ 	.short	0x010a
        /*195a*/ 	.byte	0x04
	.zero		1


	//   ....[19]....
        /*195c*/ 	.word	0x00002a40
        /*1960*/ 	.word	0x000000ff
        /*1964*/ 	.word	0x00000000
        /*1968*/ 	.short	0x010a
        /*196a*/ 	.byte	0x04
	.zero		1


	//   ....[20]....
        /*196c*/ 	.word	0x00004a80
        /*1970*/ 	.word	0x000000ff
        /*1974*/ 	.word	0x00000000
        /*1978*/ 	.short	0x0101
        /*197a*/ 	.byte	0x04
	.zero		1


	//   ....[21]....
        /*197c*/ 	.word	0x00004cb0
        /*1980*/ 	.word	0x000000ff
        /*1984*/ 	.word	0x00000000
        /*1988*/ 	.short	0x0101
        /*198a*/ 	.byte	0x04
	.zero		1


	//   ....[22]....
        /*198c*/ 	.word	0x00016960
        /*1990*/ 	.word	0x0000000a
        /*1994*/ 	.word	0x00000038
        /*1998*/ 	.short	0x010a
        /*199a*/ 	.byte	0x3f
	.zero		1


	//   ....[23]....
        /*199c*/ 	.word	0x00016ce0
        /*19a0*/ 	.word	0x00000003
        /*19a4*/ 	.word	0x00000088
        /*19a8*/ 	.short	0x0101
        /*19aa*/ 	.byte	0x3f
	.zero		1


	//   ....[24]....
        /*19ac*/ 	.word	0x000174d0
        /*19b0*/ 	.word	0x00000005
        /*19b4*/ 	.word	0x00000000
        /*19b8*/ 	.short	0x010a
        /*19ba*/ 	.byte	0x3f
	.zero		1


	//   ....[25]....
        /*19bc*/ 	.word	0x00017560
        /*19c0*/ 	.word	0x00000007
        /*19c4*/ 	.word	0x00000000
        /*19c8*/ 	.short	0x010a
        /*19ca*/ 	.byte	0x3f
	.zero		1


	//   ....[26]....
        /*19cc*/ 	.word	0x000175f0
        /*19d0*/ 	.word	0x00000007
        /*19d4*/ 	.word	0x00000000
        /*19d8*/ 	.short	0x010a
        /*19da*/ 	.byte	0x3f
	.zero		1


	//   ....[27]....
        /*19dc*/ 	.word	0x00017680
        /*19e0*/ 	.word	0x00000007
        /*19e4*/ 	.word	0x00000000
        /*19e8*/ 	.short	0x010a
        /*19ea*/ 	.byte	0x3f
	.zero		1


	//   ....[28]....
        /*19ec*/ 	.word	0x00017710
        /*19f0*/ 	.word	0x00000007
        /*19f4*/ 	.word	0x00000000
        /*19f8*/ 	.short	0x010a
        /*19fa*/ 	.byte	0x3f
	.zero		1


	//   ....[29]....
        /*19fc*/ 	.word	0x000177a0
        /*1a00*/ 	.word	0x00000007
        /*1a04*/ 	.word	0x00000000
        /*1a08*/ 	.short	0x010a
        /*1a0a*/ 	.byte	0x3f
	.zero		1


	//   ....[30]....
        /*1a0c*/ 	.word	0x00017830
        /*1a10*/ 	.word	0x00000003
        /*1a14*/ 	.word	0x00000000
        /*1a18*/ 	.short	0x010a
        /*1a1a*/ 	.byte	0x3f
	.zero		1


	//   ....[31]....
        /*1a1c*/ 	.word	0x00017890
        /*1a20*/ 	.word	0x00000003
        /*1a24*/ 	.word	0x00000000
        /*1a28*/ 	.short	0x010a
        /*1a2a*/ 	.byte	0x3f
	.zero		1


	//   ....[32]....
        /*1a2c*/ 	.word	0x000178f0
        /*1a30*/ 	.word	0x00000005
        /*1a34*/ 	.word	0x00000000
        /*1a38*/ 	.short	0x010a
        /*1a3a*/ 	.byte	0x3f
	.zero		1


	//   ....[33]....
        /*1a3c*/ 	.word	0x000179c0
        /*1a40*/ 	.word	0x0000000a
        /*1a44*/ 	.word	0x00000038
        /*1a48*/ 	.short	0x010a
        /*1a4a*/ 	.byte	0x3f
	.zero		1


	//   ....[34]....
        /*1a4c*/ 	.word	0x00017a90
        /*1a50*/ 	.word	0x00000005
        /*1a54*/ 	.word	0x00000000
        /*1a58*/ 	.short	0x010a
        /*1a5a*/ 	.byte	0x3f
	.zero		1


	//   ....[35]....
        /*1a5c*/ 	.word	0x00017ae0
        /*1a60*/ 	.word	0x00000007
        /*1a64*/ 	.word	0x00000000
        /*1a68*/ 	.short	0x010a
        /*1a6a*/ 	.byte	0x3f
	.zero		1


	//   ....[36]....
        /*1a6c*/ 	.word	0x00017b30
        /*1a70*/ 	.word	0x00000007
        /*1a74*/ 	.word	0x00000000
        /*1a78*/ 	.short	0x010a
        /*1a7a*/ 	.byte	0x3f
	.zero		1


	//   ....[37]....
        /*1a7c*/ 	.word	0x00017b80
        /*1a80*/ 	.word	0x00000007
        /*1a84*/ 	.word	0x00000000
        /*1a88*/ 	.short	0x010a
        /*1a8a*/ 	.byte	0x3f
	.zero		1


	//   ....[38]....
        /*1a8c*/ 	.word	0x00017bd0
        /*1a90*/ 	.word	0x00000007
        /*1a94*/ 	.word	0x00000000
        /*1a98*/ 	.short	0x010a
        /*1a9a*/ 	.byte	0x3f
	.zero		1


	//   ....[39]....
        /*1a9c*/ 	.word	0x00017c20
        /*1aa0*/ 	.word	0x00000007
        /*1aa4*/ 	.word	0x00000000
        /*1aa8*/ 	.short	0x010a
        /*1aaa*/ 	.byte	0x3f
	.zero		1


	//----- nvinfo : EIATTR_NUM_MBARRIERS
	.align		4
.L_37:
        /*1aac*/ 	.byte	0x03, 0x38
        /*1aae*/ 	.short	0x0010


	//----- nvinfo : EIATTR_EXIT_INSTR_OFFSETS
	.align		4
        /*1ab0*/ 	.byte	0x04, 0x1c
        /*1ab2*/ 	.short	(.L_39 - .L_38)


	//   ....[0]....
.L_38:
        /*1ab4*/ 	.word	0x00000780


	//   ....[1]....
        /*1ab8*/ 	.word	0x000010f0


	//   ....[2]....
        /*1abc*/ 	.word	0x00015ee0


	//   ....[3]....
        /*1ac0*/ 	.word	0x000165f0


	//   ....[4]....
        /*1ac4*/ 	.word	0x00017880


	//----- nvinfo : EIATTR_MAX_THREADS
	.align		4
.L_39:
        /*1ac8*/ 	.byte	0x04, 0x05
        /*1aca*/ 	.short	(.L_41 - .L_40)
.L_40:
        /*1acc*/ 	.word	0x00000180
        /*1ad0*/ 	.word	0x00000001
        /*1ad4*/ 	.word	0x00000001


	//----- nvinfo : EIATTR_CRS_STACK_SIZE
	.align		4
.L_41:
        /*1ad8*/ 	.byte	0x04, 0x1e
        /*1ada*/ 	.short	(.L_43 - .L_42)
.L_42:
        /*1adc*/ 	.word	0x00000000


	//----- nvinfo : EIATTR_CBANK_PARAM_SIZE
	.align		4
.L_43:
        /*1ae0*/ 	.byte	0x03, 0x19
        /*1ae2*/ 	.short	0x0470


	//----- nvinfo : EIATTR_PARAM_CBANK
	.align		4
        /*1ae4*/ 	.byte	0x04, 0x0a
        /*1ae6*/ 	.short	(.L_45 - .L_44)
	.align		4
.L_44:
        /*1ae8*/ 	.word	index@(.nv.constant0._ZN7cutlass13device_kernelINS_4gemm6kernel13GemmUniversalIN4cute5tupleIJiiiiEEENS1_10collective13CollectiveMmaINS1_34MainloopSm90TmaGmmaWarpSpecializedILi7ENS5_IJNS4_1CILi1EEESB_SB_EEENS1_35KernelTmaWarpSpecializedCooperativeEEENS5_IJNSA_ILi256EEESF_NSA_ILi32EEEEEENS_6half_tENS5_IJlSB_lEEESI_SJ_NS4_8TiledMMAINS4_8MMA_AtomIJNS4_4SM904GMMA26MMA_64x256x16_F32F16F16_SSILNSN_5MajorE0ELSP_0ELNSN_7ScaleInE1ELSQ_1EEEEEENS4_6LayoutINS5_IJNSA_ILi2EEESB_SB_EEENS5_IJSB_NSA_ILi0EEESW_EEEEENS5_IJNS4_10UnderscoreESZ_SZ_EEEEENS4_13SM90_TMA_LOADENS4_14ComposedLayoutINS4_7SwizzleILi2ELi4ELi3EEENS4_18smem_ptr_flag_bitsILi16EEENST_INS5_IJNSA_ILi8EEESG_EEENS5_IJSG_SB_EEEEEEEvNS4_8identityES12_S1C_vS1D_EENS_8epilogue10collective6detail29Sm90TmaWarpSpecializedAdapterINS1G_15DefaultEpilogueISI_SJ_SJ_NS1F_6thread17LinearCombinationISI_Li1EffLNS1K_9ScaleType4KindE0ELNS_15FloatRoundStyleE2ESI_EENS1_15EpilogueDefaultEEEEEvvEEEEvNT_6ParamsE)
        /*1aec*/ 	.short	0x0210
        /*1aee*/ 	.short	0x0470


	//----- nvinfo : EIATTR_SW_WAR
	.align		4
.L_45:
        /*1af0*/ 	.byte	0x04, 0x36
        /*1af2*/ 	.short	(.L_47 - .L_46)
.L_46:
        /*1af4*/ 	.word	0x00000008
.L_47:


//--------------------- .nv.callgraph             --------------------------
	.section	.nv.callgraph,"",@"SHT_CUDA_CALLGRAPH"
	.align	4
	.sectionentsize	8
	.align		4
        /*0000*/ 	.word	0x00000000
	.align		4
        /*0004*/ 	.word	0xffffffff
	.align		4
        /*0008*/ 	.word	index@(_ZN7cutlass13device_kernelINS_4gemm6kernel13GemmUniversalIN4cute5tupleIJiiiiEEENS1_10collective13CollectiveMmaINS1_34MainloopSm90TmaGmmaWarpSpecializedILi7ENS5_IJNS4_1CILi1EEESB_SB_EEENS1_35KernelTmaWarpSpecializedCooperativeEEENS5_IJNSA_ILi256EEESF_NSA_ILi32EEEEEENS_6half_tENS5_IJlSB_lEEESI_SJ_NS4_8TiledMMAINS4_8MMA_AtomIJNS4_4SM904GMMA26MMA_64x256x16_F32F16F16_SSILNSN_5MajorE0ELSP_0ELNSN_7ScaleInE1ELSQ_1EEEEEENS4_6LayoutINS5_IJNSA_ILi2EEESB_SB_EEENS5_IJSB_NSA_ILi0EEESW_EEEEENS5_IJNS4_10UnderscoreESZ_SZ_EEEEENS4_13SM90_TMA_LOADENS4_14ComposedLayoutINS4_7SwizzleILi2ELi4ELi3EEENS4_18smem_ptr_flag_bitsILi16EEENST_INS5_IJNSA_ILi8EEESG_EEENS5_IJSG_SB_EEEEEEEvNS4_8identityES12_S1C_vS1D_EENS_8epilogue10collective6detail29Sm90TmaWarpSpecializedAdapterINS1G_15DefaultEpilogueISI_SJ_SJ_NS1F_6thread17LinearCombinationISI_Li1EffLNS1K_9ScaleType4KindE0ELNS_15FloatRoundStyleE2ESI_EENS1_15EpilogueDefaultEEEEEvvEEEEvNT_6ParamsE)
	.align		4
        /*000c*/ 	.word	index@(__assertfail)
	.align		4
        /*0010*/ 	.word	0x00000000
	.align		4
        /*0014*/ 	.word	0xfffffffe
	.align		4
        /*0018*/ 	.word	0x00000000
	.align		4
        /*001c*/ 	.word	0xfffffffd
	.align		4
        /*0020*/ 	.word	0x00000000
	.align		4
        /*0024*/ 	.word	0xfffffffc


//--------------------- .nv.constant4             --------------------------
	.section	.nv.constant4,"a",@progbits
	.align	8
	.align		8
.nv.constant4:
        /*0000*/ 	.dword	__assertfail
	.align		8
        /*0008*/ 	.dword	__unnamed_1
	.align		8
        /*0010*/ 	.dword	_ZN40_INTERNAL_c0b25d14_4_k_cu_ef1da28c_186644cuda3std3__45__cpo5beginE
	.align		8
        /*0018*/ 	.dword	_ZN40_INTERNAL_c0b25d14_4_k_cu_ef1da28c_186644cuda3std3__45__cpo3endE
	.align		8
        /*0020*/ 	.dword	_ZN40_INTERNAL_c0b25d14_4_k_cu_ef1da28c_186644cuda3std3__45__cpo6cbeginE
	.align		8
        /*0028*/ 	.dword	_ZN40_INTERNAL_c0b25d14_4_k_cu_ef1da28c_186644cuda3std3__45__cpo4cendE
	.align		8
        /*0030*/ 	.dword	_ZN40_INTERNAL_c0b25d14_4_k_cu_ef1da28c_186644cuda3std3__442_GLOBAL__N__c0b25d14_4_k_cu_ef1da28c_186646ignoreE
	.align		8
        /*0038*/ 	.dword	_ZN40_INTERNAL_c0b25d14_4_k_cu_ef1da28c_186644cuda3std3__419piecewise_constructE
	.align		8
        /*0040*/ 	.dword	_ZN40_INTERNAL_c0b25d14_4_k_cu_ef1da28c_186644cuda3std3__48in_placeE
	.align		8
        /*0048*/ 	.dword	_ZN40_INTERNAL_c0b25d14_4_k_cu_ef1da28c_186644cuda3std6ranges3__45__cpo4swapE
	.align		8
        /*0050*/ 	.dword	_ZN40_INTERNAL_c0b25d14_4_k_cu_ef1da28c_186644cuda3std6ranges3__45__cpo9iter_moveE
	.align		8
        /*0058*/ 	.dword	_ZN40_INTERNAL_c0b25d14_4_k_cu_ef1da28c_186644cute7productE
	.align		8
        /*0060*/ 	.dword	_ZN40_INTERNAL_c0b25d14_4_k_cu_ef1da28c_186644cute1_E
	.align		8
        /*0068*/ 	.dword	$str$22
	.align		8
        /*0070*/ 	.dword	$str$23


//--------------------- .text._ZN7cutlass13device_kernelINS_4gemm6kernel13GemmUniversalIN4cute5tupleIJiiiiEEENS1_10collective13CollectiveMmaINS1_34MainloopSm90TmaGmmaWarpSpecializedILi7ENS5_IJNS4_1CILi1EEESB_SB_EEENS1_35KernelTmaWarpSpecializedCooperativeEEENS5_IJNSA_ILi256EEESF_NSA_ILi32EEEEEENS_6half_tENS5_IJlSB_lEEESI_SJ_NS4_8TiledMMAINS4_8MMA_AtomIJNS4_4SM904GMMA26MMA_64x256x16_F32F16F16_SSILNSN_5MajorE0ELSP_0ELNSN_7ScaleInE1ELSQ_1EEEEEENS4_6LayoutINS5_IJNSA_ILi2EEESB_SB_EEENS5_IJSB_NSA_ILi0EEESW_EEEEENS5_IJNS4_10UnderscoreESZ_SZ_EEEEENS4_13SM90_TMA_LOADENS4_14ComposedLayoutINS4_7SwizzleILi2ELi4ELi3EEENS4_18smem_ptr_flag_bitsILi16EEENST_INS5_IJNSA_ILi8EEESG_EEENS5_IJSG_SB_EEEEEEEvNS4_8identityES12_S1C_vS1D_EENS_8epilogue10collective6detail29Sm90TmaWarpSpecializedAdapterINS1G_15DefaultEpilogueISI_SJ_SJ_NS1F_6thread17LinearCombinationISI_Li1EffLNS1K_9ScaleType4KindE0ELNS_15FloatRoundStyleE2ESI_EENS1_15EpilogueDefaultEEEEEvvEEEEvNT_6ParamsE --------------------------
	.section	.text._ZN7cutlass13device_kernelINS_4gemm6kernel13GemmUniversalIN4cute5tupleIJiiiiEEENS1_10collective13CollectiveMmaINS1_34MainloopSm90TmaGmmaWarpSpecializedILi7ENS5_IJNS4_1CILi1EEESB_SB_EEENS1_35KernelTmaWarpSpecializedCooperativeEEENS5_IJNSA_ILi256EEESF_NSA_ILi32EEEEEENS_6half_tENS5_IJlSB_lEEESI_SJ_NS4_8TiledMMAINS4_8MMA_AtomIJNS4_4SM904GMMA26MMA_64x256x16_F32F16F16_SSILNSN_5MajorE0ELSP_0ELNSN_7ScaleInE1ELSQ_1EEEEEENS4_6LayoutINS5_IJNSA_ILi2EEESB_SB_EEENS5_IJSB_NSA_ILi0EEESW_EEEEENS5_IJNS4_10UnderscoreESZ_SZ_EEEEENS4_13SM90_TMA_LOADENS4_14ComposedLayoutINS4_7SwizzleILi2ELi4ELi3EEENS4_18smem_ptr_flag_bitsILi16EEENST_INS5_IJNSA_ILi8EEESG_EEENS5_IJSG_SB_EEEEEEEvNS4_8identityES12_S1C_vS1D_EENS_8epilogue10collective6detail29Sm90TmaWarpSpecializedAdapterINS1G_15DefaultEpilogueISI_SJ_SJ_NS1F_6thread17LinearCombinationISI_Li1EffLNS1K_9ScaleType4KindE0ELNS_15FloatRoundStyleE2ESI_EENS1_15EpilogueDefaultEEEEEvvEEEEvNT_6ParamsE,"ax",@progbits
	.align	128
.text._ZN7cutlass13device_kernelINS_4gemm6kernel13GemmUniversalIN4cute5tupleIJiiiiEEENS1_10collective13CollectiveMmaINS1_34MainloopSm90TmaGmmaWarpSpecializedILi7ENS5_IJNS4_1CILi1EEESB_SB_EEENS1_35KernelTmaWarpSpecializedCooperativeEEENS5_IJNSA_ILi256EEESF_NSA_ILi32EEEEEENS_6half_tENS5_IJlSB_lEEESI_SJ_NS4_8TiledMMAINS4_8MMA_AtomIJNS4_4SM904GMMA26MMA_64x256x16_F32F16F16_SSILNSN_5MajorE0ELSP_0ELNSN_7ScaleInE1ELSQ_1EEEEEENS4_6LayoutINS5_IJNSA_ILi2EEESB_SB_EEENS5_IJSB_NSA_ILi0EEESW_EEEEENS5_IJNS4_10UnderscoreESZ_SZ_EEEEENS4_13SM90_TMA_LOADENS4_14ComposedLayoutINS4_7SwizzleILi2ELi4ELi3EEENS4_18smem_ptr_flag_bitsILi16EEENST_INS5_IJNSA_ILi8EEESG_EEENS5_IJSG_SB_EEEEEEEvNS4_8identityES12_S1C_vS1D_EENS_8epilogue10collective6detail29Sm90TmaWarpSpecializedAdapterINS1G_15DefaultEpilogueISI_SJ_SJ_NS1F_6thread17LinearCombinationISI_Li1EffLNS1K_9ScaleType4KindE0ELNS_15FloatRoundStyleE2ESI_EENS1_15EpilogueDefaultEEEEEvvEEEEvNT_6ParamsE:
        .type           _ZN7cutlass13device_kernelINS_4gemm6kernel13GemmUniversalIN4cute5tupleIJiiiiEEENS1_10collective13CollectiveMmaINS1_34MainloopSm90TmaGmmaWarpSpecializedILi7ENS5_IJNS4_1CILi1EEESB_SB_EEENS1_35KernelTmaWarpSpecializedCooperativeEEENS5_IJNSA_ILi256EEESF_NSA_ILi32EEEEEENS_6half_tENS5_IJlSB_lEEESI_SJ_NS4_8TiledMMAINS4_8MMA_AtomIJNS4_4SM904GMMA26MMA_64x256x16_F32F16F16_SSILNSN_5MajorE0ELSP_0ELNSN_7ScaleInE1ELSQ_1EEEEEENS4_6LayoutINS5_IJNSA_ILi2EEESB_SB_EEENS5_IJSB_NSA_ILi0EEESW_EEEEENS5_IJNS4_10UnderscoreESZ_SZ_EEEEENS4_13SM90_TMA_LOADENS4_14ComposedLayoutINS4_7SwizzleILi2ELi4ELi3EEENS4_18smem_ptr_flag_bitsILi16EEENST_INS5_IJNSA_ILi8EEESG_EEENS5_IJSG_SB_EEEEEEEvNS4_8identityES12_S1C_vS1D_EENS_8epilogue10collective6detail29Sm90TmaWarpSpecializedAdapterINS1G_15DefaultEpilogueISI_SJ_SJ_NS1F_6thread17LinearCombinationISI_Li1EffLNS1K_9ScaleType4KindE0ELNS_15FloatRoundStyleE2ESI_EENS1_15EpilogueDefaultEEEEEvvEEEEvNT_6ParamsE,@function
        .size           _ZN7cutlass13device_kernelINS_4gemm6kernel13GemmUniversalIN4cute5tupleIJiiiiEEENS1_10collective13CollectiveMmaINS1_34MainloopSm90TmaGmmaWarpSpecializedILi7ENS5_IJNS4_1CILi1EEESB_SB_EEENS1_35KernelTmaWarpSpecializedCooperativeEEENS5_IJNSA_ILi256EEESF_NSA_ILi32EEEEEENS_6half_tENS5_IJlSB_lEEESI_SJ_NS4_8TiledMMAINS4_8MMA_AtomIJNS4_4SM904GMMA26MMA_64x256x16_F32F16F16_SSILNSN_5MajorE0ELSP_0ELNSN_7ScaleInE1ELSQ_1EEEEEENS4_6LayoutINS5_IJNSA_ILi2EEESB_SB_EEENS5_IJSB_NSA_ILi0EEESW_EEEEENS5_IJNS4_10UnderscoreESZ_SZ_EEEEENS4_13SM90_TMA_LOADENS4_14ComposedLayoutINS4_7SwizzleILi2ELi4ELi3EEENS4_18smem_ptr_flag_bitsILi16EEENST_INS5_IJNSA_ILi8EEESG_EEENS5_IJSG_SB_EEEEEEEvNS4_8identityES12_S1C_vS1D_EENS_8epilogue10collective6detail29Sm90TmaWarpSpecializedAdapterINS1G_15DefaultEpilogueISI_SJ_SJ_NS1F_6thread17LinearCombinationISI_Li1EffLNS1K_9ScaleType4KindE0ELNS_15FloatRoundStyleE2ESI_EENS1_15EpilogueDefaultEEEEEvvEEEEvNT_6ParamsE,(.L_x_582 - _ZN7cutlass13device_kernelINS_4gemm6kernel13GemmUniversalIN4cute5tupleIJiiiiEEENS1_10collective13CollectiveMmaINS1_34MainloopSm90TmaGmmaWarpSpecializedILi7ENS5_IJNS4_1CILi1EEESB_SB_EEENS1_35KernelTmaWarpSpecializedCooperativeEEENS5_IJNSA_ILi256EEESF_NSA_ILi32EEEEEENS_6half_tENS5_IJlSB_lEEESI_SJ_NS4_8TiledMMAINS4_8MMA_AtomIJNS4_4SM904GMMA26MMA_64x256x16_F32F16F16_SSILNSN_5MajorE0ELSP_0ELNSN_7ScaleInE1ELSQ_1EEEEEENS4_6LayoutINS5_IJNSA_ILi2EEESB_SB_EEENS5_IJSB_NSA_ILi0EEESW_EEEEENS5_IJNS4_10UnderscoreESZ_SZ_EEEEENS4_13SM90_TMA_LOADENS4_14ComposedLayoutINS4_7SwizzleILi2ELi4ELi3EEENS4_18smem_ptr_flag_bitsILi16EEENST_INS5_IJNSA_ILi8EEESG_EEENS5_IJSG_SB_EEEEEEEvNS4_8identityES12_S1C_vS1D_EENS_8epilogue10collective6detail29Sm90TmaWarpSpecializedAdapterINS1G_15DefaultEpilogueISI_SJ_SJ_NS1F_6thread17LinearCombinationISI_Li1EffLNS1K_9ScaleType4KindE0ELNS_15FloatRoundStyleE2ESI_EENS1_15EpilogueDefaultEEEEEvvEEEEvNT_6ParamsE)
        .other          _ZN7cutlass13device_kernelINS_4gemm6kernel13GemmUniversalIN4cute5tupleIJiiiiEEENS1_10collective13CollectiveMmaINS1_34MainloopSm90TmaGmmaWarpSpecializedILi7ENS5_IJNS4_1CILi1EEESB_SB_EEENS1_35KernelTmaWarpSpecializedCooperativeEEENS5_IJNSA_ILi256EEESF_NSA_ILi32EEEEEENS_6half_tENS5_IJlSB_lEEESI_SJ_NS4_8TiledMMAINS4_8MMA_AtomIJNS4_4SM904GMMA26MMA_64x256x16_F32F16F16_SSILNSN_5MajorE0ELSP_0ELNSN_7ScaleInE1ELSQ_1EEEEEENS4_6LayoutINS5_IJNSA_ILi2EEESB_SB_EEENS5_IJSB_NSA_ILi0EEESW_EEEEENS5_IJNS4_10UnderscoreESZ_SZ_EEEEENS4_13SM90_TMA_LOADENS4_14ComposedLayoutINS4_7SwizzleILi2ELi4ELi3EEENS4_18smem_ptr_flag_bitsILi16EEENST_INS5_IJNSA_ILi8EEESG_EEENS5_IJSG_SB_EEEEEEEvNS4_8identityES12_S1C_vS1D_EENS_8epilogue10collective6detail29Sm90TmaWarpSpecializedAdapterINS1G_15DefaultEpilogueISI_SJ_SJ_NS1F_6thread17LinearCombinationISI_Li1EffLNS1K_9ScaleType4KindE0ELNS_15FloatRoundStyleE2ESI_EENS1_15EpilogueDefaultEEEEEvvEEEEvNT_6ParamsE,@"STO_CUDA_ENTRY STV_DEFAULT"
_ZN7cutlass13device_kernelINS_4gemm6kernel13GemmUniversalIN4cute5tupleIJiiiiEEENS1_10collective13CollectiveMmaINS1_34MainloopSm90TmaGmmaWarpSpecializedILi7ENS5_IJNS4_1CILi1EEESB_SB_EEENS1_35KernelTmaWarpSpecializedCooperativeEEENS5_IJNSA_ILi256EEESF_NSA_ILi32EEEEEENS_6half_tENS5_IJlSB_lEEESI_SJ_NS4_8TiledMMAINS4_8MMA_AtomIJNS4_4SM904GMMA26MMA_64x256x16_F32F16F16_SSILNSN_5MajorE0ELSP_0ELNSN_7ScaleInE1ELSQ_1EEEEEENS4_6LayoutINS5_IJNSA_ILi2EEESB_SB_EEENS5_IJSB_NSA_ILi0EEESW_EEEEENS5_IJNS4_10UnderscoreESZ_SZ_EEEEENS4_13SM90_TMA_LOADENS4_14ComposedLayoutINS4_7SwizzleILi2ELi4ELi3EEENS4_18smem_ptr_flag_bitsILi16EEENST_INS5_IJNSA_ILi8EEESG_EEENS5_IJSG_SB_EEEEEEEvNS4_8identityES12_S1C_vS1D_EENS_8epilogue10collective6detail29Sm90TmaWarpSpecializedAdapterINS1G_15DefaultEpilogueISI_SJ_SJ_NS1F_6thread17LinearCombinationISI_Li1EffLNS1K_9ScaleType4KindE0ELNS_15FloatRoundStyleE2ESI_EENS1_15EpilogueDefaultEEEEEvvEEEEvNT_6ParamsE:
[----:B------:R-:W0:Y:S02]  /*0000*/  LDC R1, c[0x0][0x28] ;  /* 0x00000a00ff017b82 */ /* 0x000e240000000800 */
[----:B0-----:R-:W-:Y:S01]  /*0010*/  VIADD R1, R1, 0xfffffb40 ;  /* 0xfffffb4001017836 */ /* 0x001fe20000000000 */
[----:B------:R-:W0:Y:S01]  /*0020*/  S2R R2, SR_TID.X ;  /* 0x0000000000027919 */ /* 0x000e220000002100 */
[----:B------:R-:W-:Y:S01]  /*0030*/  ELECT P0, URZ, PT ;  /* 0x00000000003f782f */ /* 0x000fe20003800000 */
[----:B------:R-:W-:Y:S01]  /*0040*/  BSSY B0, `(.L_x_0) ;  /* 0x0000015000007945 */ /* 0x000fe20003800000 */
[--C-:B0-----:R-:W-:Y:S02]  /*0050*/  SHF.R.U32.HI R0, RZ, 0x5, R2.reuse ;  /* 0x00000005ff007819 */ /* 0x101fe40000011602 */
[----:B------:R-:W-:-:S03]  /*0060*/  SHF.R.U32.HI R160, RZ, 0x7, R2 ;  /* 0x00000007ffa07819 */ /* 0x000fc60000011602 */
[----:B------:R-:W0:Y:S04]  /*0070*/  SHFL.IDX PT, R3, R0, RZ, 0x1f ;  /* 0x00001fff00037589 */ /* 0x000e2800000e0000 */
[----:B------:R-:W1:Y:S01]  /*0080*/  SHFL.IDX PT, R2, R160, RZ, 0x1f ;  /* 0x00001fffa0027589 */ /* 0x000e6200000e0000 */
[----:B0-----:R-:W-:Y:S02]  /*0090*/  R2UR UR10, R3 ;  /* 0x00000000030a72ca */ /* 0x001fe400000e0000 */
[----:B-1----:R-:W-:-:S11]  /*00a0*/  R2UR UR5, R2 ;  /* 0x00000000020572ca */ /* 0x002fd600000e0000 */
[----:B------:R-:W-:Y:S02]  /*00b0*/  USHF.R.S32.HI UR4, URZ, 0x1f, UR10 ;  /* 0x0000001f3f047899 */ /* 0x000fe4000801140a */
[----:B------:R-:W-:Y:S02]  /*00c0*/  ISETP.NE.OR P0, PT, RZ, UR10, !P0 ;  /* 0x0000000aff007c0c */ /* 0x000fe4000c705670 */
[----:B------:R-:W-:-:S04]  /*00d0*/  ULEA.HI UR4, UR4, UR10, URZ, 0x2 ;  /* 0x0000000a04047291 */ /* 0x000fc8000f8f103f */
[----:B------:R-:W-:-:S04]  /*00e0*/  ULOP3.LUT UR4, UR4, 0xfffffffc, URZ, 0xc0, !UPT ;  /* 0xfffffffc04047892 */ /* 0x000fc8000f8ec03f */
[----:B------:R-:W-:-:S03]  /*00f0*/  UIADD3 UR10, UR10, -UR4, URZ ;  /* 0x800000040a0a7290 */ /* 0x000fc6000fffe03f */
[----:B------:R-:W-:Y:S09]  /*0100*/  @P0 BRA `(.L_x_1) ;  /* 0x0000000000200947 */ /* 0x000ff20003800000 */
[----:B------:R-:W-:Y:S02]  /*0110*/  ULDC.64 UR6, c[0x0][0x198] ;  /* 0x0000660000067ab9 */ /* 0x000fe40000000a00 */
[----:B------:R-:W-:Y:S02]  /*0120*/  UIADD3 UR8, UP0, UR6, 0xf0, URZ ;  /* 0x000000f006087890 */ /* 0x000fe4000ff1e03f */
[----:B------:R-:W-:Y:S02]  /*0130*/  UIADD3 UR6, UP1, UR6, 0x1f0, URZ ;  /* 0x000001f006067890 */ /* 0x000fe4000ff3e03f */
[----:B------:R-:W-:Y:S02]  /*0140*/  UIADD3.X UR9, URZ, UR7, URZ, UP0, !UPT ;  /* 0x000000073f097290 */ /* 0x000fe400087fe43f */
[----:B------:R-:W-:-:S07]  /*0150*/  UIADD3.X UR7, URZ, UR7, URZ, UP1, !UPT ;  /* 0x000000073f077290 */ /* 0x000fce0008ffe43f */
[----:B------:R0:W-:Y:S02]  /*0160*/  UTMACCTL.PF [UR8] ;  /* 0x00000000080079b9 */ /* 0x0001e40008040000 */
[----:B------:R0:W-:Y:S02]  /*0170*/  UTMACCTL.PF [UR6] ;  /* 0x00000000060079b9 */ /* 0x0001e40008040000 */
[----:B0-----:R-:W-:Y:S01]  /*0180*/  NOP ;  /* 0x0000000000007918 */ /* 0x001fe20000000000 */
.L_x_1:
[----:B------:R-:W-:Y:S05]  /*0190*/  BSYNC B0 ;  /* 0x0000000000007941 */ /* 0x000fea0003800000 */
.L_x_0:
[----:B------:R-:W0:Y:S01]  /*01a0*/  SHFL.IDX PT, R2, R0, RZ, 0x1f ;  /* 0x00001fff00027589 */ /* 0x000e2200000e0000 */
[----:B------:R-:W-:Y:S01]  /*01b0*/  UISETP.NE.AND UP0, UPT, UR10, 0x3, UPT ;  /* 0x000000030a00788c */ /* 0x000fe2000bf05270 */
[----:B------:R-:W-:Y:S01]  /*01c0*/  ISETP.NE.AND P1, PT, RZ, UR5, PT ;  /* 0x00000005ff007c0c */ /* 0x000fe2000bf25270 */
[----:B------:R-:W-:Y:S02]  /*01d0*/  UIADD3 UR18, UR5, -0x1, URZ ;  /* 0xffffffff05127890 */ /* 0x000fe4000fffe03f */
[----:B------:R-:W-:Y:S02]  /*01e0*/  UISETP.EQ.OR UP0, UPT, UR10, URZ, !UP0 ;  /* 0x0000003f0a00728c */ /* 0x000fe4000c702670 */
[----:B------:R-:W-:Y:S02]  /*01f0*/  UISETP.GE.U32.AND UP1, UPT, UR18, 0x2, UPT ;  /* 0x000000021200788c */ /* 0x000fe4000bf26070 */
[----:B------:R-:W-:-:S04]  /*0200*/  UISETP.EQ.AND UP0, UPT, UR5, URZ, UP0 ;  /* 0x0000003f0500728c */ /* 0x000fc80008702270 */
[----:B------:R-:W-:-:S04]  /*0210*/  USEL UR40, URZ, 0x1, !UP0 ;  /* 0x000000013f287887 */ /* 0x000fc8000c000000 */
[----:B------:R-:W-:Y:S01]  /*0220*/  USEL UR40, UR40, 0x2, UP1 ;  /* 0x0000000228287887 */ /* 0x000fe20008800000 */
[----:B0-----:R-:W-:-:S13]  /*0230*/  ISETP.NE.AND P0, PT, R2, RZ, PT ;  /* 0x000000ff0200720c */ /* 0x001fda0003f05270 */
[----:B------:R-:W-:Y:S05]  /*0240*/  @P0 BRA `(.L_x_2) ;  /* 0x0000000000700947 */ /* 0x000fea0003800000 */
[----:B------:R-:W0:Y:S01]  /*0250*/  S2UR UR8, SR_CgaCtaId ;  /* 0x00000000000879c3 */ /* 0x000e220000008800 */
[----:B------:R-:W-:Y:S01]  /*0260*/  UMOV UR4, 0x400 ;  /* 0x0000040000047882 */ /* 0x000fe20000000000 */
[----:B------:R-:W-:Y:S01]  /*0270*/  UMOV UR5, 0x1 ;  /* 0x0000000100057882 */ /* 0x000fe20000000000 */
[----:B------:R-:W-:Y:S01]  /*0280*/  UMOV UR6, 0x100 ;  /* 0x0000010000067882 */ /* 0x000fe20000000000 */
[----:B------:R-:W-:Y:S01]  /*0290*/  ELECT P0, URZ, PT ;  /* 0x00000000003f782f */ /* 0x000fe20003800000 */
[----:B------:R-:W-:-:S04]  /*02a0*/  UIADD3 UR6, -UR6, 0x100000, URZ ;  /* 0x0010000006067890 */ /* 0x000fc8000fffe13f */
[----:B------:R-:W-:Y:S02]  /*02b0*/  USHF.L.U32 UR7, UR6, 0xb, URZ ;  /* 0x0000000b06077899 */ /* 0x000fe4000800063f */
[----:B------:R-:W-:Y:S02]  /*02c0*/  USHF.L.U32 UR6, UR6, 0x1, URZ ;  /* 0x0000000106067899 */ /* 0x000fe4000800063f */
[----:B0-----:R-:W-:Y:S02]  /*02d0*/  ULEA UR8, UR8, UR4, 0x18 ;  /* 0x0000000408087291 */ /* 0x001fe4000f8ec03f */
[----:B------:R-:W-:-:S04]  /*02e0*/  UIADD3 UR4, -UR5, 0x100000, URZ ;  /* 0x0010000005047890 */ /* 0x000fc8000fffe13f */
[----:B------:R-:W-:Y:S02]  /*02f0*/  USHF.L.U32 UR5, UR4, 0xb, URZ ;  /* 0x0000000b04057899 */ /* 0x000fe4000800063f */
[----:B------:R-:W-:Y:S01]  /*0300*/  USHF.L.U32 UR4, UR4, 0x1, URZ ;  /* 0x0000000104047899 */ /* 0x000fe2000800063f */
[----:B------:R-:W0:Y:S11]  /*0310*/  FENCE.VIEW.ASYNC.S ;  /* 0x00000000000073c6 */ /* 0x000e360000000000 */
[----:B0-----:R0:W1:Y:S01]  /*0320*/  SYNCS.EXCH.64 URZ, [UR8], UR4 ;  /* 0x00000004083f75b2 */ /* 0x0010620008000100 */
[----:B------:R0:W2:Y:S01]  /*0330*/  SYNCS.EXCH.64 URZ, [UR8+0x38], UR6 ;  /* 0x00003806083f75b2 */ /* 0x0000a20008000100 */
[----:B------:R0:W3:Y:S01]  /*0340*/  SYNCS.EXCH.64 URZ, [UR8+0x8], UR4 ;  /* 0x00000804083f75b2 */ /* 0x0000e20008000100 */
[----:B------:R0:W4:Y:S01]  /*0350*/  SYNCS.EXCH.64 URZ, [UR8+0x40], UR6 ;  /* 0x00004006083f75b2 */ /* 0x0001220008000100 */
[----:B------:R0:W0:Y:S01]  /*0360*/  SYNCS.EXCH.64 URZ, [UR8+0x10], UR4 ;  /* 0x00001004083f75b2 */ /* 0x0000220008000100 */
        /* <DEDUP_REMOVED lines=9> */
[----:B------:R-:W-:Y:S01]  /*0400*/  NOP ;  /* 0x0000000000007918 */ /* 0x000fe20000000000 */
.L_x_2:
[----:B------:R-:W5:Y:S01]  /*0410*/  SHFL.IDX PT, R0, R0, RZ, 0x1f ;  /* 0x00001fff00007589 */ /* 0x000f6200000e0000 */
[----:B------:R-:W-:Y:S01]  /*0420*/  ELECT P0, URZ, PT ;  /* 0x00000000003f782f */ /* 0x000fe20003800000 */
[----:B------:R-:W1:Y:S01]  /*0430*/  S2UR UR17, SR_CTAID.Y ;  /* 0x00000000001179c3 */ /* 0x000e620000002600 */
[----:B0-----:R-:W-:Y:S01]  /*0440*/  ULDC UR5, c[0x0][0x65c] ;  /* 0x0001970000057ab9 */ /* 0x001fe20000000800 */
[----:B------:R-:W-:Y:S01]  /*0450*/  UMOV UR12, 0x20 ;  /* 0x00000020000c7882 */ /* 0x000fe20000000000 */
[----:B------:R-:W-:Y:S01]  /*0460*/  UISETP.NE.AND UP2, UPT, UR5, 0x1, UPT ;  /* 0x000000010500788c */ /* 0x000fe2000bf45270 */
[----:B------:R-:W-:Y:S01]  /*0470*/  NOP ;  /* 0x0000000000007918 */ /* 0x000fe20000000000 */
[----:B------:R-:W-:Y:S02]  /*0480*/  NOP ;  /* 0x0000000000007918 */ /* 0x000fe40000000000 */
[----:B------:R-:W-:Y:S01]  /*0490*/  UP2UR UR45, UPR, URZ, 0x4 ;  /* 0x000000043f2d7883 */ /* 0x000fe20008000000 */
[----:B------:R-:W0:Y:S01]  /*04a0*/  S2UR UR4, SR_CTAID.X ;  /* 0x00000000000479c3 */ /* 0x000e220000002500 */
[----:B------:R-:W-:-:S02]  /*04b0*/  PLOP3.LUT P2, PT, PT, PT, UP2, 0x80, 0x0 ;  /* 0x000000000000781c */ /* 0x000fc40003f4f028 */
[----:B------:R-:W-:Y:S02]  /*04c0*/  PLOP3.LUT P4, PT, PT, PT, UP2, 0x80, 0x0 ;  /* 0x000000000000781c */ /* 0x000fe40003f8f028 */
[----:B------:R-:W-:Y:S01]  /*04d0*/  PLOP3.LUT P3, PT, PT, PT, UP2, 0x80, 0x0 ;  /* 0x000000000000781c */ /* 0x000fe20003f6f028 */
[----:B------:R-:W-:Y:S01]  /*04e0*/  @UP2 ULDC UR14, c[0x0][0x10] ;  /* 0x00000400000e2ab9 */ /* 0x000fe20000000800 */
[----:B------:R-:W-:Y:S01]  /*04f0*/  @UP2 UMOV UR9, URZ ;  /* 0x0000003f00092c82 */ /* 0x000fe20008000000 */
[----:B------:R-:W-:Y:S01]  /*0500*/  @!UP2 ULDC UR11, c[0x0][0xc] ;  /* 0x00000300000baab9 */ /* 0x000fe20000000800 */
[----:B-----5:R-:W-:Y:S01]  /*0510*/  ISETP.NE.OR P0, PT, R0, RZ, !P0 ;  /* 0x000000ff0000720c */ /* 0x020fe20004705670 */
[----:B-1----:R-:W-:Y:S02]  /*0520*/  @UP2 UMOV UR7, UR17 ;  /* 0x0000001100072c82 */ /* 0x002fe40008000000 */
[----:B------:R-:W-:Y:S01]  /*0530*/  @UP2 UMOV UR8, UR7 ;  /* 0x0000000700082c82 */ /* 0x000fe20008000000 */
[----:B------:R-:W-:Y:S01]  /*0540*/  @!UP2 UMOV UR7, UR17 ;  /* 0x000000110007ac82 */ /* 0x000fe20008000000 */
[----:B0-----:R-:W-:-:S08]  /*0550*/  @UP2 UIMAD.WIDE.U32 UR14, UR4, UR14, UR8 ;  /* 0x0000000e040e22a5 */ /* 0x001fd0000f8e0008 */
[----:B------:R-:W-:Y:S01]  /*0560*/  VOTEU.ALL UP0, P0 ;  /* 0x00000000003f7886 */ /* 0x000fe20000000000 */
[----:B------:R-:W-:Y:S01]  /*0570*/  VOTEU.ALL UP1, P0 ;  /* 0x00000000003f7886 */ /* 0x000fe20000020000 */
[----:B------:R-:W-:-:S03]  /*0580*/  IMAD.U32 R2, RZ, RZ, UR14 ;  /* 0x0000000eff027e24 */ /* 0x000fc6000f8e00ff */
[----:B------:R-:W0:Y:S01]  /*0590*/  @!UP0 S2UR UR6, SR_CgaCtaId ;  /* 0x00000000000689c3 */ /* 0x000e220000008800 */
[----:B------:R-:W-:Y:S01]  /*05a0*/  @!UP0 UMOV UR5, 0x400 ;  /* 0x0000040000058882 */ /* 0x000fe20000000000 */
[----:B------:R-:W-:-:S04]  /*05b0*/  @!UP0 UIADD3 UR12, -UR12, 0x100000, URZ ;  /* 0x001000000c0c8890 */ /* 0x000fc8000fffe13f */
[----:B------:R-:W-:Y:S02]  /*05c0*/  @!UP0 USHF.L.U32 UR13, UR12, 0xb, URZ ;  /* 0x0000000b0c0d8899 */ /* 0x000fe4000800063f */
[----:B------:R-:W-:Y:S01]  /*05d0*/  @!UP0 USHF.L.U32 UR12, UR12, 0x1, URZ ;  /* 0x000000010c0c8899 */ /* 0x000fe2000800063f */
[----:B------:R-:W-:Y:S01]  /*05e0*/  IMAD.U32 R3, RZ, RZ, UR15 ;  /* 0x0000000fff037e24 */ /* 0x000fe2000f8e00ff */
[----:B0-----:R-:W-:Y:S01]  /*05f0*/  @!UP0 ULEA UR16, UR6, UR5, 0x18 ;  /* 0x0000000506108291 */ /* 0x001fe2000f8ec03f */
[----:B------:R-:W-:Y:S01]  /*0600*/  VOTEU.ALL UP0, P0 ;  /* 0x00000000003f7886 */ /* 0x000fe20000000000 */
[----:B------:R-:W-:Y:S01]  /*0610*/  PLOP3.LUT P0, PT, PT, PT, UP2, 0x80, 0x0 ;  /* 0x000000000000781c */ /* 0x000fe20003f0f028 */
[----:B------:R-:W-:Y:S01]  /*0620*/  UMOV UR5, URZ ;  /* 0x0000003f00057c82 */ /* 0x000fe20008000000 */
[----:B------:R-:W-:Y:S01]  /*0630*/  @UP2 UMOV UR6, URZ ;  /* 0x0000003f00062c82 */ /* 0x000fe20008000000 */
[----:B------:R-:W-:Y:S02]  /*0640*/  @!UP2 UIMAD.WIDE.U32 UR8, UR11, UR7, UR4 ;  /* 0x000000070b08a2a5 */ /* 0x000fe4000f8e0004 */
[----:B------:R-:W-:-:S04]  /*0650*/  @UP2 UIADD3 UR6, UR15, UR6, URZ ;  /* 0x000000060f062290 */ /* 0x000fc8000fffe03f */
[----:B------:R-:W-:Y:S01]  /*0660*/  IMAD.U32 R5, RZ, RZ, UR9 ;  /* 0x00000009ff057e24 */ /* 0x000fe2000f8e00ff */
[----:B------:R-:W0:Y:S02]  /*0670*/  FENCE.VIEW.ASYNC.S ;  /* 0x00000000000073c6 */ /* 0x000e240000000000 */
[----:B0-----:R0:W2:Y:S01]  /*0680*/  @!UP0 SYNCS.EXCH.64 URZ, [UR16+0x80], UR12 ;  /* 0x0000800c103f85b2 */ /* 0x0010a20008000100 */
[----:B------:R-:W-:Y:S02]  /*0690*/  @P2 IMAD.U32 R6, RZ, RZ, UR6 ;  /* 0x00000006ff062e24 */ /* 0x000fe4000f8e00ff */
[----:B------:R-:W-:Y:S01]  /*06a0*/  @P0 IMAD.MOV.U32 R7, RZ, RZ, R2 ;  /* 0x000000ffff070224 */ /* 0x000fe200078e0002 */
[----:B------:R-:W-:Y:S01]  /*06b0*/  MOV R2, UR8 ;  /* 0x0000000800027c02 */ /* 0x000fe20008000f00 */
[----:B------:R-:W-:Y:S02]  /*06c0*/  @!P4 IMAD.MOV.U32 R6, RZ, RZ, R5 ;  /* 0x000000ffff06c224 */ /* 0x000fe400078e0005 */
[----:B------:R-:W-:-:S02]  /*06d0*/  IMAD.U32 R3, RZ, RZ, UR9 ;  /* 0x00000009ff037e24 */ /* 0x000fc4000f8e00ff */
[----:B------:R-:W-:Y:S01]  /*06e0*/  @!P3 IMAD.MOV.U32 R7, RZ, RZ, R2 ;  /* 0x000000ffff07b224 */ /* 0x000fe200078e0002 */
[----:B------:R0:W-:Y:S01]  /*06f0*/  STL [R1+0x200], R6 ;  /* 0x0002000601007387 */ /* 0x0001e20000100800 */
[----:B------:R-:W-:-:S03]  /*0700*/  IMAD.U32 R4, RZ, RZ, UR8 ;  /* 0x00000008ff047e24 */ /* 0x000fc6000f8e00ff */
[----:B------:R0:W-:Y:S01]  /*0710*/  STL [R1+0x204], R7 ;  /* 0x0002040701007387 */ /* 0x0001e20000100800 */
[----:B------:R0:W2:Y:S01]  /*0720*/  @!UP1 SYNCS.EXCH.64 URZ, [UR16+0x88], UR12 ;  /* 0x0000880c103f95b2 */ /* 0x0000a20008000100 */
[----:B------:R-:W-:Y:S01]  /*0730*/  NOP ;  /* 0x0000000000007918 */ /* 0x000fe20000000000 */
[----:B--234-:R-:W-:Y:S06]  /*0740*/  BAR.SYNC.DEFER_BLOCKING 0x0 ;  /* 0x0000000000007b1d */ /* 0x01cfec0000010000 */
[----:B------:R-:W-:Y:S05]  /*0750*/  @!P1 BRA `(.L_x_3) ;  /* 0x0000015400e49947 */ /* 0x000fea0003800000 */
[----:B------:R-:W-:-:S06]  /*0760*/  UISETP.GT.U32.AND UP0, UPT, UR18, 0x1, UPT ;  /* 0x000000011200788c */ /* 0x000fcc000bf04070 */
[----:B------:R-:W-:-:S13]  /*0770*/  PLOP3.LUT P0, PT, PT, PT, UP0, 0x80, 0x0 ;  /* 0x000000000000781c */ /* 0x000fda0003f0f008 */
[----:B0-----:R-:W-:Y:S05]  /*0780*/  @P0 EXIT ;  /* 0x000000000000094d */ /* 0x001fea0003800000 */
[----:B------:R-:W-:Y:S01]  /*0790*/  ULDC.64 UR8, c[0x0][0x650] ;  /* 0x0001940000087ab9 */ /* 0x000fe20000000a00 */
[----:B------:R-:W-:Y:S01]  /*07a0*/  UMOV UR41, 0xffffffff ;  /* 0xffffffff00297882 */ /* 0x000fe20000000000 */
[----:B------:R-:W-:Y:S01]  /*07b0*/  ISETP.GE.U32.AND P0, PT, R7, UR8, PT ;  /* 0x0000000807007c0c */ /* 0x000fe2000bf06070 */
[----:B------:R-:W-:Y:S01]  /*07c0*/  UMOV UR42, 0xffffffff ;  /* 0xffffffff002a7882 */ /* 0x000fe20000000000 */
[----:B------:R-:W-:Y:S01]  /*07d0*/  UMOV UR43, 0xffffffff ;  /* 0xffffffff002b7882 */ /* 0x000fe20000000000 */
[----:B------:R-:W-:Y:S02]  /*07e0*/  PRMT R0, RZ, 0x7610, R0 ;  /* 0x00007610ff007816 */ /* 0x000fe40000000000 */
[----:B------:R-:W-:-:S13]  /*07f0*/  ISETP.GE.U32.AND.EX P0, PT, R6, UR9, PT, P0 ;  /* 0x0000000906007c0c */ /* 0x000fda000bf06100 */
[----:B------:R-:W-:Y:S05]  /*0800*/  @P0 BRA `(.L_x_4) ;  /* 0x0000000400800947 */ /* 0x000fea0003800000 */
[----:B------:R-:W-:Y:S01]  /*0810*/  I2FP.F32.U32 R0, UR4 ;  /* 0x0000000400007c45 */ /* 0x000fe20008201000 */
[----:B------:R-:W-:Y:S01]  /*0820*/  ULDC.64 UR16, c[0x0][0x628] ;  /* 0x00018a0000107ab9 */ /* 0x000fe20000000a00 */
[----:B------:R-:W-:Y:S01]  /*0830*/  ULDC UR6, c[0x0][0x150] ;  /* 0x0000540000067ab9 */ /* 0x000fe20000000800 */
[----:B------:R-:W-:Y:S01]  /*0840*/  ISETP.NE.U32.AND P0, PT, RZ, UR16, PT ;  /* 0x00000010ff007c0c */ /* 0x000fe2000bf05070 */
[----:B------:R-:W-:Y:S01]  /*0850*/  ULDC UR15, c[0x0][0x630] ;  /* 0x00018c00000f7ab9 */ /* 0x000fe20000000800 */
[----:B------:R-:W-:Y:S01]  /*0860*/  FMUL R0, R0, UR6 ;  /* 0x0000000600007c20 */ /* 0x000fe20008400000 */
[----:B------:R-:W-:Y:S01]  /*0870*/  R2UR UR18, R7 ;  /* 0x00000000071272ca */ /* 0x000fe200000e0000 */
[----:B------:R-:W-:Y:S01]  /*0880*/  ULDC UR20, c[0x0][0x154] ;  /* 0x0000550000147ab9 */ /* 0x000fe20000000800 */
[----:B------:R-:W-:Y:S01]  /*0890*/  ISETP.NE.AND.EX P0, PT, RZ, UR17, PT, P0 ;  /* 0x00000011ff007c0c */ /* 0x000fe2000bf05300 */
[----:B------:R0:W1:Y:S01]  /*08a0*/  F2I.U32.TRUNC.NTZ R2, R0 ;  /* 0x0000000000027305 */ /* 0x000062000020f000 */
[----:B------:R-:W-:-:S02]  /*08b0*/  R2UR UR19, R6 ;  /* 0x00000000061372ca */ /* 0x000fc400000e0000 */
[----:B------:R-:W-:Y:S02]  /*08c0*/  R2UR UR8, R7 ;  /* 0x00000000070872ca */ /* 0x000fe400000e0000 */
[----:B------:R-:W-:-:S07]  /*08d0*/  R2UR UR9, R6 ;  /* 0x00000000060972ca */ /* 0x000fce00000e0000 */
[----:B0-----:R-:W-:Y:S08]  /*08e0*/  @!P0 BRA `(.L_x_5) ;  /* 0x0000000000308947 */ /* 0x001ff00003800000 */
[----:B------:R-:W-:Y:S01]  /*08f0*/  R2UR UR8, R7 ;  /* 0x00000000070872ca */ /* 0x000fe200000e0000 */
[----:B------:R-:W-:Y:S01]  /*0900*/  ULDC UR6, c[0x0][0x634] ;  /* 0x00018d0000067ab9 */ /* 0x000fe20000000800 */
[----:B------:R-:W-:-:S11]  /*0910*/  R2UR UR14, R6 ;  /* 0x00000000060e72ca */ /* 0x000fd600000e0000 */
[----:B------:R-:W-:-:S04]  /*0920*/  UIADD3 UR6, UP0, UR8, UR6, URZ ;  /* 0x0000000608067290 */ /* 0x000fc8000ff1e03f */
[----:B------:R-:W-:-:S04]  /*0930*/  UIADD3.X UR14, URZ, UR14, URZ, UP0, !UPT ;  /* 0x0000000e3f0e7290 */ /* 0x000fc800087fe43f */
[----:B------:R-:W-:-:S04]  /*0940*/  UIMAD.WIDE.U32 UR8, UR14, UR16, URZ ;  /* 0x000000100e0872a5 */ /* 0x000fc8000f8e003f */
[----:B------:R-:W-:Y:S02]  /*0950*/  UIMAD.WIDE.U32 UR10, UP0, UR6, UR17, UR8 ;  /* 0x00000011060a72a5 */ /* 0x000fe4000f800008 */
[----:B------:R-:W-:Y:S02]  /*0960*/  UIMAD.WIDE.U32 UR8, UR6, UR16, URZ ;  /* 0x00000010060872a5 */ /* 0x000fe4000f8e003f */
[----:B------:R-:W-:Y:S02]  /*0970*/  UIADD3.X UR13, URZ, URZ, URZ, UP0, !UPT ;  /* 0x0000003f3f0d7290 */ /* 0x000fe400087fe43f */
[----:B------:R-:W-:Y:S01]  /*0980*/  UIADD3 URZ, UP0, UR9, UR10, URZ ;  /* 0x0000000a093f7290 */ /* 0x000fe2000ff1e03f */
[----:B------:R-:W-:-:S03]  /*0990*/  UMOV UR12, UR11 ;  /* 0x0000000b000c7c82 */ /* 0x000fc60008000000 */
[----:B------:R-:W-:-:S12]  /*09a0*/  UIMAD.WIDE.U32.X UR8, UR14, UR17, UR12, UP0 ;  /* 0x000000110e0872a5 */ /* 0x000fd800080e040c */
.L_x_5:
[----:B------:R-:W-:Y:S01]  /*09b0*/  USHF.R.U64 UR43, UR8, UR15, UR9 ;  /* 0x0000000f082b7299 */ /* 0x000fe20008001209 */
[----:B------:R-:W-:Y:S01]  /*09c0*/  I2FP.F32.U32 R0, UR7 ;  /* 0x0000000700007c45 */ /* 0x000fe20008201000 */
[----:B------:R-:W-:Y:S01]  /*09d0*/  USHF.R.U32.HI UR5, URZ, UR15, UR9 ;  /* 0x0000000f3f057299 */ /* 0x000fe20008011609 */
[----:B-1----:R-:W-:Y:S01]  /*09e0*/  R2UR UR12, R2 ;  /* 0x00000000020c72ca */ /* 0x002fe200000e0000 */
[----:B------:R-:W-:Y:S02]  /*09f0*/  UIADD3 UR6, UP0, URZ, -UR43, URZ ;  /* 0x8000002b3f067290 */ /* 0x000fe4000ff1e03f */
[----:B------:R-:W-:Y:S01]  /*0a00*/  FMUL R0, R0, UR20 ;  /* 0x0000001400007c20 */ /* 0x000fe20008400000 */
[----:B------:R-:W-:Y:S01]  /*0a10*/  ULDC.64 UR8, c[0x0][0x620] ;  /* 0x0001880000087ab9 */ /* 0x000fe20000000a00 */
[----:B------:R-:W-:Y:S01]  /*0a20*/  UIADD3.X UR5, URZ, ~UR5, URZ, UP0, !UPT ;  /* 0x800000053f057290 */ /* 0x000fe200087fe43f */
[----:B------:R-:W-:Y:S01]  /*0a30*/  UMOV UR10, UR18 ;  /* 0x00000012000a7c82 */ /* 0x000fe20008000000 */
[----:B------:R-:W-:-:S02]  /*0a40*/  UMOV UR11, UR19 ;  /* 0x00000013000b7c82 */ /* 0x000fc40008000000 */
[----:B------:R-:W-:Y:S01]  /*0a50*/  UIMAD UR5, UR5, UR8, URZ ;  /* 0x00000008050572a4 */ /* 0x000fe2000f8e023f */
[----:B------:R-:W0:Y:S01]  /*0a60*/  F2I.U32.TRUNC.NTZ R0, R0 ;  /* 0x0000000000007305 */ /* 0x000e22000020f000 */
[----:B------:R-:W-:Y:S02]  /*0a70*/  UIMAD.WIDE.U32 UR10, UR6, UR8, UR10 ;  /* 0x00000008060a72a5 */ /* 0x000fe4000f8e000a */
[----:B------:R-:W-:Y:S01]  /*0a80*/  UIMAD UR6, UR6, UR9, UR5 ;  /* 0x00000009060672a4 */ /* 0x000fe2000f8e0205 */
[----:B------:R-:W-:Y:S01]  /*0a90*/  ULDC UR21, c[0x0][0x658] ;  /* 0x0001960000157ab9 */ /* 0x000fe20000000800 */
[----:B------:R-:W-:Y:S02]  /*0aa0*/  UMOV UR19, 0xffffffff ;  /* 0xffffffff00137882 */ /* 0x000fe40000000000 */
[----:B------:R-:W-:Y:S01]  /*0ab0*/  UIADD3 UR6, UR11, UR6, URZ ;  /* 0x000000060b067290 */ /* 0x000fe2000fffe03f */
[----:B------:R-:W-:Y:S01]  /*0ac0*/  ULDC UR15, c[0x0][0x618] ;  /* 0x00018600000f7ab9 */ /* 0x000fe20000000800 */
[----:B------:R-:W-:Y:S01]  /*0ad0*/  ULDC.64 UR8, c[0x0][0x640] ;  /* 0x0001900000087ab9 */ /* 0x000fe20000000a00 */
[----:B------:R-:W-:Y:S01]  /*0ae0*/  USHF.L.U32 UR11, UR19, UR21, URZ ;  /* 0x00000015130b7299 */ /* 0x000fe2000800063f */
[----:B------:R-:W-:Y:S01]  /*0af0*/  ISETP.NE.U32.AND P0, PT, RZ, UR8, PT ;  /* 0x00000008ff007c0c */ /* 0x000fe2000bf05070 */
[----:B------:R-:W-:-:S02]  /*0b00*/  USHF.R.U64 UR19, UR10, UR15, UR6 ;  /* 0x0000000f0a137299 */ /* 0x000fc40008001206 */
[----:B------:R-:W-:Y:S01]  /*0b10*/  USHF.R.U32.HI UR10, URZ, UR15, UR6 ;  /* 0x0000000f3f0a7299 */ /* 0x000fe20008011606 */
[----:B0-----:R-:W-:Y:S01]  /*0b20*/  R2UR UR14, R0 ;  /* 0x00000000000e72ca */ /* 0x001fe200000e0000 */
[----:B------:R-:W-:Y:S01]  /*0b30*/  ULDC UR17, c[0x0][0x608] ;  /* 0x0001820000117ab9 */ /* 0x000fe20000000800 */
[----:B------:R-:W-:Y:S01]  /*0b40*/  ISETP.NE.AND.EX P0, PT, RZ, UR9, PT, P0 ;  /* 0x00000009ff007c0c */ /* 0x000fe2000bf05300 */
[----:B------:R-:W-:Y:S02]  /*0b50*/  USHF.R.U64 UR23, UR19, UR17, UR10 ;  /* 0x0000001113177299 */ /* 0x000fe4000800120a */
[----:B------:R-:W-:Y:S01]  /*0b60*/  USHF.R.U32.HI UR10, URZ, UR17, UR10 ;  /* 0x000000113f0a7299 */ /* 0x000fe2000801160a */
[----:B------:R-:W-:Y:S01]  /*0b70*/  UMOV UR16, 0x1 ;  /* 0x0000000100107882 */ /* 0x000fe20000000000 */
[----:B------:R-:W-:Y:S02]  /*0b80*/  UIADD3 UR12, -UR12, URZ, URZ ;  /* 0x0000003f0c0c7290 */ /* 0x000fe4000fffe13f */
[----:B------:R-:W-:-:S02]  /*0b90*/  USHF.R.U64 UR24, UR23, UR21, UR10 ;  /* 0x0000001517187299 */ /* 0x000fc4000800120a */
[----:B------:R-:W-:Y:S01]  /*0ba0*/  USHF.L.U32 UR6, UR16, UR21, URZ ;  /* 0x0000001510067299 */ /* 0x000fe2000800063f */
[----:B------:R-:W-:Y:S01]  /*0bb0*/  ULDC UR13, c[0x0][0x144] ;  /* 0x00005100000d7ab9 */ /* 0x000fe20000000800 */
[----:B------:R-:W-:Y:S01]  /*0bc0*/  ULDC UR5, c[0x0][0x600] ;  /* 0x0001800000057ab9 */ /* 0x000fe20000000800 */
[----:B------:R-:W-:Y:S02]  /*0bd0*/  ULOP3.LUT UR16, URZ, UR11, URZ, 0x33, !UPT ;  /* 0x0000000b3f107292 */ /* 0x000fe4000f8e333f */
[----:B------:R-:W-:Y:S02]  /*0be0*/  USHF.R.U32.HI UR11, URZ, UR21, UR10 ;  /* 0x000000153f0b7299 */ /* 0x000fe4000801160a */
[----:B------:R-:W-:Y:S02]  /*0bf0*/  UIADD3 UR18, UR5, -0x1, URZ ;  /* 0xffffffff05127890 */ /* 0x000fe4000fffe03f */
[----:B------:R-:W-:Y:S02]  /*0c00*/  UIADD3 UR20, -UR14, URZ, URZ ;  /* 0x0000003f0e147290 */ /* 0x000fe4000fffe13f */
[----:B------:R-:W-:Y:S01]  /*0c10*/  UIMAD UR4, UR13, UR12, UR4 ;  /* 0x0000000c0d0472a4 */ /* 0x000fe2000f8e0204 */
[----:B------:R-:W-:Y:S01]  /*0c20*/  ULDC UR25, c[0x0][0x148] ;  /* 0x0000520000197ab9 */ /* 0x000fe20000000800 */
[----:B------:R-:W-:Y:S01]  /*0c30*/  ULDC UR21, c[0x0][0x648] ;  /* 0x0001920000157ab9 */ /* 0x000fe20000000800 */
[----:B------:R-:W-:Y:S01]  /*0c40*/  ULDC UR22, c[0x0][0x638] ;  /* 0x00018e0000167ab9 */ /* 0x000fe20000000800 */
[----:B------:R-:W-:Y:S01]  /*0c50*/  UMOV UR10, UR24 ;  /* 0x00000018000a7c82 */ /* 0x000fe20008000000 */
[----:B------:R-:W-:Y:S07]  /*0c60*/  @!P0 BRA `(.L_x_6) ;  /* 0x0000000000308947 */ /* 0x000fee0003800000 */
[----:B------:R-:W-:Y:S02]  /*0c70*/  ULDC UR14, c[0x0][0x64c] ;  /* 0x00019300000e7ab9 */ /* 0x000fe40000000800 */
        /* <DEDUP_REMOVED lines=8> */
[----:B------:R-:W-:-:S07]  /*0d00*/  UIMAD.WIDE.U32.X UR8, UR17, UR9, UR14, UP0 ;  /* 0x00000009110872a5 */ /* 0x000fce00080e040e */
[----:B------:R-:W-:Y:S01]  /*0d10*/  UMOV UR10, UR8 ;  /* 0x00000008000a7c82 */ /* 0x000fe20008000000 */
[----:B------:R-:W-:-:S05]  /*0d20*/  UMOV UR11, UR9 ;  /* 0x00000009000b7c82 */ /* 0x000fca0008000000 */
.L_x_6:
[----:B------:R-:W-:Y:S01]  /*0d30*/  UISETP.NE.AND UP0, UPT, UR45, URZ, UPT ;  /* 0x0000003f2d00728c */ /* 0x000fe2000bf05270 */
[----:B------:R-:W-:Y:S01]  /*0d40*/  MOV R0, 0x1 ;  /* 0x0000000100007802 */ /* 0x000fe20000000f00 */
[----:B------:R-:W-:Y:S02]  /*0d50*/  USHF.R.U64 UR8, UR10, UR21, UR11 ;  /* 0x000000150a087299 */ /* 0x000fe4000800120b */
[----:B------:R-:W-:Y:S02]  /*0d60*/  ULOP3.LUT UR16, UR23, UR16, URZ, 0xc0, !UPT ;  /* 0x0000001017107292 */ /* 0x000fe4000f8ec03f */
[----:B------:R-:W-:Y:S02]  /*0d70*/  ULOP3.LUT UR18, UR19, UR18, URZ, 0xc0, !UPT ;  /* 0x0000001213127292 */ /* 0x000fe4000f8ec03f */
[----:B------:R-:W-:-:S03]  /*0d80*/  UIMAD UR16, UR6, UR8, UR16 ;  /* 0x00000008061072a4 */ /* 0x000fc6000f8e0210 */
[----:B------:R-:W-:Y:S02]  /*0d90*/  @UP0 UIMAD UR4, UR25, UR20, UR7 ;  /* 0x00000014190402a4 */ /* 0x000fe4000f8e0207 */
[----:B------:R-:W-:-:S04]  /*0da0*/  UIADD3 UR7, -UR8, URZ, URZ ;  /* 0x0000003f08077290 */ /* 0x000fc8000fffe13f */
[----:B------:R-:W-:-:S03]  /*0db0*/  UIMAD UR6, UR7, UR22, UR24 ;  /* 0x00000016070672a4 */ /* 0x000fc6000f8e0218 */
[----:B------:R-:W-:Y:S01]  /*0dc0*/  ULDC UR7, c[0x0][0x610] ;  /* 0x0001840000077ab9 */ /* 0x000fe20000000800 */
[----:B------:R-:W-:Y:S02]  /*0dd0*/  UIMAD UR6, UR6, UR5, UR18 ;  /* 0x00000005060672a4 */ /* 0x000fe4000f8e0212 */
[----:B------:R-:W-:-:S04]  /*0de0*/  UIMAD UR4, UR16, UR7, UR4 ;  /* 0x00000007100472a4 */ /* 0x000fc8000f8e0204 */
[----:B------:R-:W-:Y:S02]  /*0df0*/  USEL UR42, UR6, UR4, !UP0 ;  /* 0x00000004062a7287 */ /* 0x000fe4000c000000 */
[----:B------:R-:W-:-:S12]  /*0e00*/  USEL UR41, UR4, UR6, !UP0 ;  /* 0x0000000604297287 */ /* 0x000fd8000c000000 */
.L_x_4:
[----:B------:R-:W-:-:S08]  /*0e10*/  NOP ;  /* 0x0000000000007918 */ /* 0x000fd00000000000 */
[----:B------:R-:W0:Y:S02]  /*0e20*/  USETMAXREG.TRY_ALLOC.CTAPOOL UP0, 0xf0 ;  /* 0x000000f0000079c8 */ /* 0x000e240008000600 */
[----:B0-----:R-:W-:-:S13]  /*0e30*/  PLOP3.LUT P0, PT, PT, PT, UP0, 0x80, 0x0 ;  /* 0x000000000000781c */ /* 0x001fda0003f0f008 */
[----:B------:R-:W-:Y:S05]  /*0e40*/  @!P0 BRA `(.L_x_4) ;  /* 0xfffffffc00f08947 */ /* 0x000fea000383ffff */
[----:B------:R-:W-:Y:S01]  /*0e50*/  ULDC.64 UR4, c[0x0][0x598] ;  /* 0x0001660000047ab9 */ /* 0x000fe20000000a00 */
[----:B------:R-:W-:Y:S01]  /*0e60*/  ULDC.64 UR36, c[0x0][0x208] ;  /* 0x0000820000247ab9 */ /* 0x000fe20000000a00 */
[----:B------:R-:W-:-:S04]  /*0e70*/  ISETP.NE.U32.AND P0, PT, RZ, UR4, PT ;  /* 0x00000004ff007c0c */ /* 0x000fc8000bf05070 */
[----:B------:R-:W-:-:S13]  /*0e80*/  ISETP.NE.AND.EX P0, PT, RZ, UR5, PT, P0 ;  /* 0x00000005ff007c0c */ /* 0x000fda000bf05300 */
[----:B------:R-:W-:Y:S05]  /*0e90*/  @!P0 BRA `(.L_x_7) ;  /* 0x00000000001c8947 */ /* 0x000fea0003800000 */
[----:B------:R-:W0:Y:S02]  /*0ea0*/  LDC.64 R2, c[0x0][0x598] ;  /* 0x00016600ff027b82 */ /* 0x000e240000000a00 */
[----:B0-----:R-:W2:Y:S02]  /*0eb0*/  LDG.E.64 R2, desc[UR36][R2.64] ;  /* 0x0000002402027981 */ /* 0x001ea4000c1e1b00 */
[----:B--2---:R-:W-:-:S04]  /*0ec0*/  ISETP.NE.U32.AND P0, PT, R2, RZ, PT ;  /* 0x000000ff0200720c */ /* 0x004fc80003f05070 */
[----:B------:R-:W-:-:S13]  /*0ed0*/  ISETP.NE.AND.EX P0, PT, R3, RZ, PT, P0 ;  /* 0x000000ff0300720c */ /* 0x000fda0003f05300 */
[----:B------:R-:W-:Y:S05]  /*0ee0*/  @!P0 BRA `(.L_x_7) ;  /* 0x0000000000088947 */ /* 0x000fea0003800000 */
[----:B------:R0:W5:Y:S01]  /*0ef0*/  LD.E R2, desc[UR36][R2.64] ;  /* 0x0000002402027980 */ /* 0x000162000c101900 */
[----:B------:R-:W-:Y:S05]  /*0f00*/  BRA `(.L_x_8) ;  /* 0x0000000000247947 */ /* 0x000fea0003800000 */
.L_x_7:
[----:B------:R-:W-:Y:S02]  /*0f10*/  ULDC.64 UR4, c[0x0][0x588] ;  /* 0x0001620000047ab9 */ /* 0x000fe40000000a00 */
[----:B------:R-:W-:-:S04]  /*0f20*/  ISETP.NE.U32.AND P0, PT, RZ, UR4, PT ;  /* 0x00000004ff007c0c */ /* 0x000fc8000bf05070 */
[----:B------:R-:W-:-:S13]  /*0f30*/  ISETP.NE.AND.EX P0, PT, RZ, UR5, PT, P0 ;  /* 0x00000005ff007c0c */ /* 0x000fda000bf05300 */
[----:B------:R-:W-:Y:S05]  /*0f40*/  @!P0 BRA `(.L_x_9) ;  /* 0x00000000000c8947 */ /* 0x000fea0003800000 */
[----:B------:R-:W0:Y:S02]  /*0f50*/  LDC.64 R2, c[0x0][0x588] ;  /* 0x00016200ff027b82 */ /* 0x000e240000000a00 */
[----:B0-----:R1:W5:Y:S01]  /*0f60*/  LDG.E R2, desc[UR36][R2.64] ;  /* 0x0000002402027981 */ /* 0x001362000c1e1900 */
[----:B------:R-:W-:Y:S05]  /*0f70*/  BRA `(.L_x_8) ;  /* 0x0000000000087947 */ /* 0x000fea0003800000 */
.L_x_9:
[----:B------:R-:W-:Y:S02]  /*0f80*/  ULDC UR4, c[0x0][0x580] ;  /* 0x0001600000047ab9 */ /* 0x000fe40000000800 */
[----:B------:R-:W-:-:S07]  /*0f90*/  IMAD.U32 R2, RZ, RZ, UR4 ;  /* 0x00000004ff027e24 */ /* 0x000fce000f8e00ff */
.L_x_8:
[----:B------:R-:W-:Y:S02]  /*0fa0*/  ULDC.64 UR4, c[0x0][0x5a0] ;  /* 0x0001680000047ab9 */ /* 0x000fe40000000a00 */
[----:B------:R-:W-:-:S04]  /*0fb0*/  ISETP.NE.U32.AND P0, PT, RZ, UR4, PT ;  /* 0x00000004ff007c0c */ /* 0x000fc8000bf05070 */
[----:B------:R-:W-:-:S13]  /*0fc0*/  ISETP.NE.AND.EX P0, PT, RZ, UR5, PT, P0 ;  /* 0x00000005ff007c0c */ /* 0x000fda000bf05300 */
[----:B------:R-:W-:Y:S05]  /*0fd0*/  @!P0 BRA `(.L_x_10) ;  /* 0x00000000001c8947 */ /* 0x000fea0003800000 */
[----:B------:R-:W2:Y:S02]  /*0fe0*/  LDC.64 R4, c[0x0][0x5a0] ;  /* 0x00016800ff047b82 */ /* 0x000ea40000000a00 */
[----:B--2---:R-:W2:Y:S02]  /*0ff0*/  LDG.E.64 R4, desc[UR36][R4.64] ;  /* 0x0000002404047981 */ /* 0x004ea4000c1e1b00 */
[----:B--2---:R-:W-:-:S04]  /*1000*/  ISETP.NE.U32.AND P0, PT, R4, RZ, PT ;  /* 0x000000ff0400720c */ /* 0x004fc80003f05070 */
[----:B------:R-:W-:-:S13]  /*1010*/  ISETP.NE.AND.EX P0, PT, R5, RZ, PT, P0 ;  /* 0x000000ff0500720c */ /* 0x000fda0003f05300 */
[----:B------:R-:W-:Y:S05]  /*1020*/  @!P0 BRA `(.L_x_10) ;  /* 0x0000000000088947 */ /* 0x000fea0003800000 */
[----:B------:R2:W5:Y:S01]  /*1030*/  LD.E R16, desc[UR36][R4.64] ;  /* 0x0000002404107980 */ /* 0x000562000c101900 */
[----:B------:R-:W-:Y:S05]  /*1040*/  BRA `(.L_x_11) ;  /* 0x0000000000247947 */ /* 0x000fea0003800000 */
.L_x_10:
[----:B------:R-:W-:Y:S02]  /*1050*/  ULDC.64 UR4, c[0x0][0x590] ;  /* 0x0001640000047ab9 */ /* 0x000fe40000000a00 */
[----:B------:R-:W-:-:S04]  /*1060*/  ISETP.NE.U32.AND P0, PT, RZ, UR4, PT ;  /* 0x00000004ff007c0c */ /* 0x000fc8000bf05070 */
[----:B------:R-:W-:-:S13]  /*1070*/  ISETP.NE.AND.EX P0, PT, RZ, UR5, PT, P0 ;  /* 0x00000005ff007c0c */ /* 0x000fda000bf05300 */
[----:B------:R-:W-:Y:S05]  /*1080*/  @!P0 BRA `(.L_x_12) ;  /* 0x00000000000c8947 */ /* 0x000fea0003800000 */
[----:B------:R-:W2:Y:S02]  /*1090*/  LDC.64 R16, c[0x0][0x590] ;  /* 0x00016400ff107b82 */ /* 0x000ea40000000a00 */
[----:B--2---:R3:W5:Y:S01]  /*10a0*/  LDG.E R16, desc[UR36][R16.64] ;  /* 0x0000002410107981 */ /* 0x004762000c1e1900 */
[----:B------:R-:W-:Y:S05]  /*10b0*/  BRA `(.L_x_11) ;  /* 0x0000000000087947 */ /* 0x000fea0003800000 */
.L_x_12:
[----:B------:R-:W-:Y:S02]  /*10c0*/  ULDC UR4, c[0x0][0x584] ;  /* 0x0001610000047ab9 */ /* 0x000fe40000000800 */
[----:B------:R-:W-:-:S07]  /*10d0*/  IMAD.U32 R16, RZ, RZ, UR4 ;  /* 0x00000004ff107e24 */ /* 0x000fce000f8e00ff */
.L_x_11:
[----:B------:R-:W-:-:S13]  /*10e0*/  LOP3.LUT P0, RZ, R0, 0xff, RZ, 0xc0, !PT ;  /* 0x000000ff00ff7812 */ /* 0x000fda000780c0ff */
[----:B------:R-:W-:Y:S05]  /*10f0*/  @!P0 EXIT ;  /* 0x000000000000894d */ /* 0x000fea0003800000 */
[----:B------:R-:W-:Y:S01]  /*1100*/  ULDC UR4, c[0x0][0x28c] ;  /* 0x0000a30000047ab9 */ /* 0x000fe20000000800 */
[----:B------:R-:W-:Y:S01]  /*1110*/  UMOV UR38, URZ ;  /* 0x0000003f00267c82 */ /* 0x000fe20008000000 */
[----:B------:R-:W-:Y:S01]  /*1120*/  UIADD3 UR4, UR4, 0x1f, URZ ;  /* 0x0000001f04047890 */ /* 0x000fe2000fffe03f */
[----:B------:R-:W-:-:S03]  /*1130*/  UMOV UR39, URZ ;  /* 0x0000003f00277c82 */ /* 0x000fc60008000000 */
[----:B------:R-:W-:-:S04]  /*1140*/  USHF.R.S32.HI UR5, URZ, 0x1f, UR4 ;  /* 0x0000001f3f057899 */ /* 0x000fc80008011404 */
[----:B------:R-:W-:-:S04]  /*1150*/  ULEA.HI UR5, UR5, UR4, URZ, 0x5 ;  /* 0x0000000405057291 */ /* 0x000fc8000f8f283f */
[----:B------:R-:W-:-:S12]  /*1160*/  USHF.R.S32.HI UR44, URZ, 0x5, UR5 ;  /* 0x000000053f2c7899 */ /* 0x000fd80008011405 */
.L_x_540:
[----:B------:R-:W4:Y:S01]  /*1170*/  S2R R0, SR_TID.X ;  /* 0x0000000000007919 */ /* 0x000f220000002100 */
[----:B------:R-:W0:Y:S01]  /*1180*/  S2UR UR6, SR_CgaCtaId ;  /* 0x00000000000679c3 */ /* 0x000e220000008800 */
[----:B------:R-:W-:Y:S02]  /*1190*/  UMOV UR46, 0x400 ;  /* 0x00000400002e7882 */ /* 0x000fe40000000000 */
[----:B0-----:R-:W-:Y:S01]  /*11a0*/  ULEA UR46, UR6, UR46, 0x18 ;  /* 0x0000002e062e7291 */ /* 0x001fe2000f8ec03f */
[----:B----4-:R-:W-:-:S04]  /*11b0*/  LOP3.LUT R0, R0, 0x80, RZ, 0xc0, !PT ;  /* 0x0000008000007812 */ /* 0x010fc800078ec0ff */
[----:B------:R-:W-:-:S06]  /*11c0*/  SHF.R.U32.HI R0, RZ, 0x7, R0 ;  /* 0x00000007ff007819 */ /* 0x000fcc0000011600 */
[----:B------:R-:W0:Y:S02]  /*11d0*/  SHFL.IDX PT, R0, R0, RZ, 0x1f ;  /* 0x00001fff00007589 */ /* 0x000e2400000e0000 */
[----:B0-----:R-:W-:-:S13]  /*11e0*/  R2UR UR4, R0 ;  /* 0x00000000000472ca */ /* 0x001fda00000e0000 */
[----:B------:R-:W-:-:S04]  /*11f0*/  ULEA.HI UR5, UR4, UR4, URZ, 0x1 ;  /* 0x0000000404057291 */ /* 0x000fc8000f8f083f */
[----:B------:R-:W-:-:S04]  /*1200*/  ULOP3.LUT UR5, UR5, 0xffffe, URZ, 0xc0, !UPT ;  /* 0x000ffffe05057892 */ /* 0x000fc8000f8ec03f */
[----:B------:R-:W-:-:S03]  /*1210*/  UIADD3 UR5, UR4, -UR5, URZ ;  /* 0x8000000504057290 */ /* 0x000fc6000fffe03f */
[----:B------:R-:W-:Y:S01]  /*1220*/  ULDC UR4, c[0x0][0x28c] ;  /* 0x0000a30000047ab9 */ /* 0x000fe20000000800 */
[----:B------:R-:W-:Y:S01]  /*1230*/  ULEA UR5, UR5, UR46, 0xc ;  /* 0x0000002e05057291 */ /* 0x000fe2000f8e603f */
[----:B------:R-:W-:-:S03]  /*1240*/  ISETP.LT.AND P0, PT, RZ, UR4, PT ;  /* 0x00000004ff007c0c */ /* 0x000fc6000bf01270 */
[----:B------:R-:W-:-:S04]  /*1250*/  UIADD3 UR5, UR5, 0x180, URZ ;  /* 0x0000018005057890 */ /* 0x000fc8000fffe03f */
[----:B------:R-:W-:-:S04]  /*1260*/  USHF.R.U32.HI UR5, URZ, 0x4, UR5 ;  /* 0x000000043f057899 */ /* 0x000fc80008011605 */
[----:B------:R-:W-:Y:S02]  /*1270*/  ULOP3.LUT UR47, UR5, 0x3fff, URZ, 0xc0, !UPT ;  /* 0x00003fff052f7892 */ /* 0x000fe4000f8ec03f */
[----:B-1-3--:R-:W-:Y:S10]  /*1280*/  @P0 BRA `(.L_x_13) ;  /* 0x0000000000400947 */ /* 0x00aff40003800000 */
[----:B------:R-:W-:Y:S01]  /*1290*/  MOV R0, 0x0 ;  /* 0x0000000000007802 */ /* 0x000fe20000000f00 */
[----:B------:R-:W-:Y:S01]  /*12a0*/  ULDC.64 UR4, c[0x4][0x68] ;  /* 0x01001a0000047ab9 */ /* 0x000fe20000000a00 */
[----:B------:R-:W-:Y:S01]  /*12b0*/  ULDC.64 UR6, c[0x4][0x8] ;  /* 0x0100020000067ab9 */ /* 0x000fe20000000a00 */
[----:B--2---:R-:W-:Y:S01]  /*12c0*/  IMAD.U32 R4, RZ, RZ, UR4 ;  /* 0x00000004ff047e24 */ /* 0x004fe2000f8e00ff */
[----:B------:R0:W2:Y:S01]  /*12d0*/  LDC.64 R14, c[0x4][R0] ;  /* 0x01000000000e7b82 */ /* 0x0000a20000000a00 */
[----:B------:R-:W-:Y:S01]  /*12e0*/  IMAD.U32 R5, RZ, RZ, UR5 ;  /* 0x00000005ff057e24 */ /* 0x000fe2000f8e00ff */
[----:B------:R-:W-:Y:S01]  /*12f0*/  ULDC.64 UR4, c[0x4][0x70] ;  /* 0x01001c0000047ab9 */ /* 0x000fe20000000a00 */
[----:B------:R-:W-:Y:S01]  /*1300*/  IMAD.U32 R10, RZ, RZ, UR6 ;  /* 0x00000006ff0a7e24 */ /* 0x000fe2000f8e00ff */
[----:B------:R-:W-:Y:S01]  /*1310*/  MOV R7, UR5 ;  /* 0x0000000500077c02 */ /* 0x000fe20008000f00 */
[----:B------:R-:W-:Y:S02]  /*1320*/  IMAD.U32 R6, RZ, RZ, UR4 ;  /* 0x00000004ff067e24 */ /* 0x000fe4000f8e00ff */
[----:B------:R-:W-:-:S02]  /*1330*/  IMAD.U32 R11, RZ, RZ, UR7 ;  /* 0x00000007ff0b7e24 */ /* 0x000fc4000f8e00ff */
[----:B------:R-:W-:Y:S02]  /*1340*/  IMAD.MOV.U32 R8, RZ, RZ, 0x1e1 ;  /* 0x000001e1ff087424 */ /* 0x000fe400078e00ff */
[----:B------:R-:W-:Y:S02]  /*1350*/  IMAD.MOV.U32 R12, RZ, RZ, 0x1 ;  /* 0x00000001ff0c7424 */ /* 0x000fe400078e00ff */
[----:B0-----:R-:W-:-:S07]  /*1360*/  IMAD.MOV.U32 R13, RZ, RZ, RZ ;  /* 0x000000ffff0d7224 */ /* 0x001fce00078e00ff */
[----:B------:R-:W-:-:S07]  /*1370*/  LEPC R20, `(.L_x_13) ;  /* 0x000000001014794e */ /* 0x000fce0000000000 */
[----:B-123-5:R-:W-:Y:S05]  /*1380*/  CALL.ABS.NOINC R14 ;  /* 0x000000000e007343 */ /* 0x02efea0003c00000 */
.L_x_13:
[----:B------:R-:W-:-:S06]  /*1390*/  ULOP3.LUT UR4, UR40, 0x1, URZ, 0xfc, !UPT ;  /* 0x0000000128047892 */ /* 0x000fcc000f8efc3f */
[----:B------:R-:W-:-:S04]  /*13a0*/  MOV R0, UR4 ;  /* 0x0000000400007c02 */ /* 0x000fc80008000f00 */
[----:B------:R-:W-:-:S13]  /*13b0*/  ISETP.NE.AND P0, PT, R0, 0x3, PT ;  /* 0x000000030000780c */ /* 0x000fda0003f05270 */
[----:B------:R-:W-:Y:S05]  /*13c0*/  @!P0 BRA `(.L_x_14) ;  /* 0x0000000000048947 */ /* 0x000fea0003800000 */
[----:B------:R-:W-:Y:S01]  /*13d0*/  BPT.TRAP 0x1 ;  /* 0x000000040000795c */ /* 0x000fe20000300000 */
.L_x_14:
[----:B-1----:R-:W-:Y:S02]  /*13e0*/  IMAD.U32 R3, RZ, RZ, UR39 ;  /* 0x00000027ff037e24 */ /* 0x002fe4000f8e00ff */
[----:B------:R-:W-:-:S03]  /*13f0*/  IMAD.U32 R0, RZ, RZ, UR38 ;  /* 0x00000026ff007e24 */ /* 0x000fc6000f8e00ff */
[----:B------:R-:W-:Y:S02]  /*1400*/  LEA R3, R3, UR46, 0x3 ;  /* 0x0000002e03037c11 */ /* 0x000fe4000f8e18ff */
[----:B------:R-:W-:-:S04]  /*1410*/  SHF.L.U32 R0, R0, 0x1f, RZ ;  /* 0x0000001f00007819 */ /* 0x000fc800000006ff */
[----:B------:R0:W1:Y:S01]  /*1420*/  SYNCS.PHASECHK.TRANS64.TRYWAIT P1, [R3+URZ], R0 ;  /* 0x00000000030075a7 */ /* 0x000062000802017f */
[----:B------:R-:W-:Y:S05]  /*1430*/  @!P0 BRA `(.L_x_15) ;  /* 0x0000000000048947 */ /* 0x000fea0003800000 */
[----:B------:R-:W-:Y:S01]  /*1440*/  BPT.TRAP 0x1 ;  /* 0x000000040000795c */ /* 0x000fe20000300000 */
.L_x_15:
[----:B-1----:R-:W-:Y:S05]  /*1450*/  @P1 BRA `(.L_x_16) ;  /* 0x0000000000081947 */ /* 0x002fea0003800000 */
[----:B------:R-:W1:Y:S02]  /*1460*/  SYNCS.PHASECHK.TRANS64.TRYWAIT P1, [R3+URZ], R0 ;  /* 0x00000000030075a7 */ /* 0x000e64000802017f */
[----:B-1----:R-:W-:Y:S05]  /*1470*/  @!P1 BRA `(.L_x_17) ;  /* 0x0000016400049947 */ /* 0x002fea0003800000 */
.L_x_16:
[----:B------:R-:W-:-:S04]  /*1480*/  UISETP.LT.AND UP0, UPT, UR44, 0x1, UPT ;  /* 0x000000012c00788c */ /* 0x000fc8000bf01270 */
[----:B------:R-:W-:-:S04]  /*1490*/  USEL UR4, UR44, 0x1, UP0 ;  /* 0x000000012c047887 */ /* 0x000fc80008000000 */
[----:B------:R-:W-:-:S06]  /*14a0*/  UIADD3 UR4, UR44, -UR4, URZ ;  /* 0x800000042c047290 */ /* 0x000fcc000fffe03f */
[----:B01----:R-:W-:Y:S02]  /*14b0*/  IMAD.U32 R0, RZ, RZ, UR4 ;  /* 0x00000004ff007e24 */ /* 0x003fe4000f8e00ff */
[----:B------:R-:W-:Y:S01]  /*14c0*/  IMAD.U32 R3, RZ, RZ, UR4 ;  /* 0x00000004ff037e24 */ /* 0x000fe2000f8e00ff */
[----:B------:R-:W-:Y:S05]  /*14d0*/  WARPSYNC.ALL ;  /* 0x0000000000007948 */ /* 0x000fea0003800000 */
[----:B------:R-:W-:Y:S01]  /*14e0*/  ISETP.GE.AND P1, PT, R0, 0x1, PT ;  /* 0x000000010000780c */ /* 0x000fe20003f26270 */
[----:B------:R-:W-:Y:S01]  /*14f0*/  UIADD3 UR46, UR46, 0x1c180, URZ ;  /* 0x0001c1802e2e7890 */ /* 0x000fe2000fffe03f */
[----:B------:R-:W-:Y:S01]  /*1500*/  WARPGROUP.ARRIVE ;  /* 0x00000000000079c5 */ /* 0x000fe20000000000 */
[----:B------:R-:W-:-:S02]  /*1510*/  ULOP3.LUT UR8, UR47, 0x10000, URZ, 0xfc, !UPT ;  /* 0x000100002f087892 */ /* 0x000fc4000f8efc3f */
[----:B------:R-:W-:Y:S02]  /*1520*/  USHF.R.U32.HI UR46, URZ, 0x4, UR46 ;  /* 0x000000043f2e7899 */ /* 0x000fe4000801162e */
[----:B------:R-:W-:Y:S02]  /*1530*/  ULEA UR10, UR39, UR8, 0xa ;  /* 0x00000008270a7291 */ /* 0x000fe4000f8e503f */
[----:B------:R-:W-:Y:S01]  /*1540*/  ULOP3.LUT UR9, UR46, 0x3fff, URZ, 0xc0, !UPT ;  /* 0x00003fff2e097892 */ /* 0x000fe2000f8ec03f */
[----:B------:R-:W-:Y:S01]  /*1550*/  UMOV UR5, 0x80000020 ;  /* 0x8000002000057882 */ /* 0x000fe20000000000 */
[----:B------:R-:W-:Y:S02]  /*1560*/  UMOV UR7, 0x80000020 ;  /* 0x8000002000077882 */ /* 0x000fe40000000000 */
[----:B------:R-:W-:Y:S01]  /*1570*/  ULOP3.LUT UR9, UR9, 0x10000, URZ, 0xfc, !UPT ;  /* 0x0001000009097892 */ /* 0x000fe2000f8efc3f */
[----:B------:R-:W-:-:S03]  /*1580*/  UMOV UR4, UR10 ;  /* 0x0000000a00047c82 */ /* 0x000fc60008000000 */
[----:B------:R-:W-:-:S07]  /*1590*/  ULEA UR11, UR39, UR9, 0xa ;  /* 0x00000009270b7291 */ /* 0x000fce000f8e503f */
[----:B------:R-:W-:Y:S02]  /*15a0*/  UMOV UR6, UR11 ;  /* 0x0000000b00067c82 */ /* 0x000fe40008000000 */
[----:B------:R-:W-:Y:S01]  /*15b0*/  HGMMA.64x256x16.F32 R24, gdesc[UR4], RZ, !UPT, gsb0 ;  /* 0x03e00000041879f0 */ /* 0x000fe2000c0008ff */
[----:B------:R-:W-:Y:S01]  /*15c0*/  UIADD3 UR4, UR10, 0x200, URZ ;  /* 0x000002000a047890 */ /* 0x000fe2000fffe03f */
[----:B------:R-:W-:Y:S01]  /*15d0*/  UMOV UR5, 0x80000020 ;  /* 0x8000002000057882 */ /* 0x000fe20000000000 */
[----:B------:R-:W-:Y:S02]  /*15e0*/  WARPGROUP.DEPBAR.LE gsb0, 0x0 ;  /* 0x00008000000079c5 */ /* 0x000fe40000010000 */
[----:B------:R-:W-:Y:S01]  /*15f0*/  STL.64 [R1], R24 ;  /* 0x0000001801007387 */ /* 0x000fe20000100a00 */
[----:B------:R-:W-:Y:S01]  /*1600*/  IMAD.MOV.U32 R235, RZ, RZ, R49 ;  /* 0x000000ffffeb7224 */ /* 0x000fe200078e0031 */
[----:B------:R-:W-:Y:S01]  /*1610*/  MOV R234, R50 ;  /* 0x0000003200ea7202 */ /* 0x000fe20000000f00 */
[----:B------:R-:W-:Y:S01]  /*1620*/  IMAD.MOV.U32 R233, RZ, RZ, R51 ;  /* 0x000000ffffe97224 */ /* 0x000fe200078e0033 */
[----:B------:R-:W-:Y:S01]  /*1630*/  STL.64 [R1+0x8], R26 ;  /* 0x0000081a01007387 */ /* 0x000fe20000100a00 */
        /* <DEDUP_REMOVED lines=53> */
[----:B------:R0:W-:Y:S01]  /*1990*/  STL [R1+0x60], R48 ;  /* 0x0000603001007387 */ /* 0x0001e20000100800 */
[----:B------:R-:W-:-:S02]  /*19a0*/  IMAD.MOV.U32 R168, RZ, RZ, R84 ;  /* 0x000000ffffa87224 */ /* 0x000fc400078e0054 */
[----:B------:R-:W-:Y:S01]  /*19b0*/  IMAD.MOV.U32 R169, RZ, RZ, R85 ;  /* 0x000000ffffa97224 */ /* 0x000fe200078e0055 */
[----:B------:R-:W-:Y:S01]  /*19c0*/  STL [R1+0x2b8], R160 ;  /* 0x0002b8a001007387 */ /* 0x000fe20000100800 */
[----:B------:R-:W-:Y:S02]  /*19d0*/  IMAD.MOV.U32 R171, RZ, RZ, R87 ;  /* 0x000000ffffab7224 */ /* 0x000fe400078e0057 */
[----:B------:R-:W-:Y:S02]  /*19e0*/  IMAD.MOV.U32 R172, RZ, RZ, R88 ;  /* 0x000000ffffac7224 */ /* 0x000fe400078e0058 */
[----:B------:R-:W-:Y:S02]  /*19f0*/  IMAD.MOV.U32 R173, RZ, RZ, R89 ;  /* 0x000000ffffad7224 */ /* 0x000fe400078e0059 */
[----:B------:R-:W-:Y:S02]  /*1a00*/  IMAD.MOV.U32 R174, RZ, RZ, R90 ;  /* 0x000000ffffae7224 */ /* 0x000fe400078e005a */
[----:B------:R-:W-:-:S02]  /*1a10*/  IMAD.MOV.U32 R175, RZ, RZ, R91 ;  /* 0x000000ffffaf7224 */ /* 0x000fc400078e005b */
[----:B------:R-:W-:Y:S02]  /*1a20*/  IMAD.MOV.U32 R177, RZ, RZ, R93 ;  /* 0x000000ffffb17224 */ /* 0x000fe400078e005d */
        /* <DEDUP_REMOVED lines=37> */
[----:B---3--:R-:W-:Y:S02]  /*1c80*/  IMAD.MOV.U32 R17, RZ, RZ, R138 ;  /* 0x000000ffff117224 */ /* 0x008fe400078e008a */
        /* <DEDUP_REMOVED lines=8> */
[----:B--2---:R-:W-:-:S02]  /*1d10*/  IMAD.MOV.U32 R5, RZ, RZ, R149 ;  /* 0x000000ffff057224 */ /* 0x004fc400078e0095 */
[----:B------:R-:W-:Y:S02]  /*1d20*/  IMAD.MOV.U32 R4, RZ, RZ, R150 ;  /* 0x000000ffff047224 */ /* 0x000fe400078e0096 */
[----:B------:R-:W-:Y:S02]  /*1d30*/  IMAD.MOV.U32 R0, RZ, RZ, R151 ;  /* 0x000000ffff007224 */ /* 0x000fe400078e0097 */
[----:B0-----:R-:W-:-:S06]  /*1d40*/  WARPGROUP.ARRIVE ;  /* 0x00000000000079c5 */ /* 0x001fcc0000000000 */
[----:B------:R-:W-:Y:S03]  /*1d50*/  HGMMA.64x256x16.F32 R24, gdesc[UR4], RZ, !UPT, gsb0 ;  /* 0x03e00000041879f0 */ /* 0x000fe6000c0008ff */
[----:B------:R-:W-:Y:S02]  /*1d60*/  WARPGROUP.DEPBAR.LE gsb0, 0x0 ;  /* 0x00008000000079c5 */ /* 0x000fe40000010000 */
[----:B------:R-:W-:Y:S04]  /*1d70*/  STL.64 [R1+0x2b0], R150 ;  /* 0x0002b09601007387 */ /* 0x000fe80000100a00 */
        /* <DEDUP_REMOVED lines=20> */
[----:B------:R0:W-:Y:S04]  /*1ec0*/  STL.64 [R1+0x208], R108 ;  /* 0x0002086c01007387 */ /* 0x0001e80000100a00 */
[----:B0-----:R-:W2:Y:S04]  /*1ed0*/  LDL.LU R108, [R1] ;  /* 0x00000000016c7983 */ /* 0x001ea80000300800 */
[----:B------:R-:W2:Y:S04]  /*1ee0*/  LDL.LU R109, [R1+0x4] ;  /* 0x00000400016d7983 */ /* 0x000ea80000300800 */
        /* <DEDUP_REMOVED lines=22> */
[----:B------:R-:W2:Y:S01]  /*2050*/  LDL.LU R132, [R1+0x60] ;  /* 0x0000600001847983 */ /* 0x000ea20000300800 */
        /* <DEDUP_REMOVED lines=10> */
[----:B------:R-:W-:Y:S01]  /*2100*/  UIADD3 UR4, UR10, 0x2, URZ ;  /* 0x000000020a047890 */ /* 0x000fe2000fffe03f */
[----:B------:R-:W-:Y:S01]  /*2110*/  IMAD.MOV.U32 R140, RZ, RZ, R228 ;  /* 0x000000ffff8c7224 */ /* 0x000fe200078e00e4 */
[----:B------:R-:W-:Y:S01]  /*2120*/  UIADD3 UR6, UR11, 0x2, URZ ;  /* 0x000000020b067890 */ /* 0x000fe2000fffe03f */
[----:B------:R-:W-:Y:S01]  /*2130*/  IMAD.MOV.U32 R141, RZ, RZ, R227 ;  /* 0x000000ffff8d7224 */ /* 0x000fe200078e00e3 */
[----:B------:R-:W-:Y:S01]  /*2140*/  UMOV UR5, 0x80000020 ;  /* 0x8000002000057882 */ /* 0x000fe20000000000 */
[----:B------:R-:W-:Y:S01]  /*2150*/  IMAD.MOV.U32 R142, RZ, RZ, R226 ;  /* 0x000000ffff8e7224 */ /* 0x000fe200078e00e2 */
[----:B------:R-:W-:Y:S01]  /*2160*/  MOV R226, R12 ;  /* 0x0000000c00e27202 */ /* 0x000fe20000000f00 */
[----:B------:R-:W-:Y:S01]  /*2170*/  IMAD.MOV.U32 R143, RZ, RZ, R225 ;  /* 0x000000ffff8f7224 */ /* 0x000fe200078e00e1 */
[----:B------:R-:W-:Y:S01]  /*2180*/  UMOV UR7, 0x80000020 ;  /* 0x8000002000077882 */ /* 0x000fe20000000000 */
[----:B------:R-:W-:-:S02]  /*2190*/  IMAD.MOV.U32 R144, RZ, RZ, R224 ;  /* 0x000000ffff907224 */ /* 0x000fc400078e00e0 */
[----:B------:R-:W-:Y:S02]  /*21a0*/  IMAD.MOV.U32 R146, RZ, RZ, R222 ;  /* 0x000000ffff927224 */ /* 0x000fe400078e00de */
[----:B------:R-:W-:Y:S02]  /*21b0*/  IMAD.MOV.U32 R147, RZ, RZ, R221 ;  /* 0x000000ffff937224 */ /* 0x000fe400078e00dd */
[----:B------:R-:W-:Y:S01]  /*21c0*/  IMAD.MOV.U32 R148, RZ, RZ, R220 ;  /* 0x000000ffff947224 */ /* 0x000fe200078e00dc */
[----:B------:R-:W-:Y:S01]  /*21d0*/  MOV R220, R19 ;  /* 0x0000001300dc7202 */ /* 0x000fe20000000f00 */
        /* <DEDUP_REMOVED lines=19> */
[----:B------:R-:W-:-:S06]  /*2310*/  IMAD.MOV.U32 R235, RZ, RZ, R0 ;  /* 0x000000ffffeb7224 */ /* 0x000fcc00078e0000 */
[----:B--2---:R-:W-:-:S06]  /*2320*/  WARPGROUP.ARRIVE ;  /* 0x00000000000079c5 */ /* 0x004fcc0000000000 */
[----:B------:R-:W-:Y:S03]  /*2330*/  HGMMA.64x256x16.F32 R108, gdesc[UR4], R108, gsb0 ;  /* 0x03e00000046c79f0 */ /* 0x000fe6000800086c */
[----:B------:R-:W-:Y:S02]  /*2340*/  WARPGROUP.DEPBAR.LE gsb0, 0x0 ;  /* 0x00008000000079c5 */ /* 0x000fe40000010000 */
[----:B------:R-:W-:Y:S04]  /*2350*/  STL.64 [R1], R108 ;  /* 0x0000006c01007387 */ /* 0x000fe80000100a00 */
        /* <DEDUP_REMOVED lines=63> */
[----:B0-----:R1:W5:Y:S04]  /*2750*/  LDL.LU R160, [R1+0x2b8] ;  /* 0x0002b80001a07983 */ /* 0x0013680000300800 */
[----:B------:R-:W2:Y:S04]  /*2760*/  LDL.LU.64 R150, [R1+0x2b0] ;  /* 0x0002b00001967983 */ /* 0x000ea80000300a00 */
        /* <DEDUP_REMOVED lines=20> */
[----:B------:R-:W2:Y:S01]  /*28b0*/  LDL.LU.64 R108, [R1+0x208] ;  /* 0x00020800016c7983 */ /* 0x000ea20000300a00 */
[----:B------:R-:W-:Y:S01]  /*28c0*/  UIADD3 UR4, UR10, 0x202, URZ ;  /* 0x000002020a047890 */ /* 0x000fe2000fffe03f */
[----:B------:R-:W-:Y:S01]  /*28d0*/  UMOV UR5, 0x80000020 ;  /* 0x8000002000057882 */ /* 0x000fe20000000000 */
[----:B--2---:R-:W-:-:S07]  /*28e0*/  WARPGROUP.ARRIVE ;  /* 0x00000000000079c5 */ /* 0x004fce0000000000 */
[----:B------:R-:W-:Y:S03]  /*28f0*/  HGMMA.64x256x16.F32 R24, gdesc[UR4], R24, gsb0 ;  /* 0x03e00000041879f0 */ /* 0x000fe60008000818 */
[----:B------:R-:W-:Y:S02]  /*2900*/  WARPGROUP.DEPBAR.LE gsb0, 0x0 ;  /* 0x00008000000079c5 */ /* 0x000fe40000010000 */
[----:B-1----:R-:W-:Y:S05]  /*2910*/  @!P1 BRA `(.L_x_18) ;  /* 0x0000002000909947 */ /* 0x002fea0003800000 */
[----:B------:R-:W-:Y:S02]  /*2920*/  UIADD3 UR4, UR39, 0x1, URZ ;  /* 0x0000000127047890 */ /* 0x000fe4000fffe03f */
[----:B------:R-:W-:Y:S02]  /*2930*/  UMOV UR11, UR39 ;  /* 0x00000027000b7c82 */ /* 0x000fe40008000000 */
[----:B------:R-:W-:-:S04]  /*2940*/  UISETP.NE.AND UP0, UPT, UR4, 0x7, UPT ;  /* 0x000000070400788c */ /* 0x000fc8000bf05270 */
[----:B------:R-:W-:Y:S02]  /*2950*/  USEL UR5, URZ, 0x1, UP0 ;  /* 0x000000013f057887 */ /* 0x000fe40008000000 */
[----:B------:R-:W-:Y:S02]  /*2960*/  USEL UR10, UR4, URZ, UP0 ;  /* 0x0000003f040a7287 */ /* 0x000fe40008000000 */
[----:B------:R-:W-:-:S06]  /*2970*/  ULOP3.LUT UR5, UR38, UR5, URZ, 0x3c, !UPT ;  /* 0x0000000526057292 */ /* 0x000fcc000f8e3c3f */
[----:B------:R-:W-:-:S07]  /*2980*/  IMAD.U32 R0, RZ, RZ, UR5 ;  /* 0x00000005ff007e24 */ /* 0x000fce000f8e00ff */
.L_x_25:
[----:B------:R-:W-:Y:S05]  /*2990*/  @!P0 BRA `(.L_x_19) ;  /* 0x0000000000048947 */ /* 0x000fea0003800000 */
[----:B------:R-:W-:Y:S01]  /*29a0*/  BPT.TRAP 0x1 ;  /* 0x000000040000795c */ /* 0x000fe20000300000 */
.L_x_19:
[----:B------:R-:W0:Y:S01]  /*29b0*/  S2UR UR5, SR_CgaCtaId ;  /* 0x00000000000579c3 */ /* 0x000e220000008800 */
[----:B------:R-:W-:Y:S01]  /*29c0*/  UMOV UR4, 0x400 ;  /* 0x0000040000047882 */ /* 0x000fe20000000000 */
[----:B------:R-:W-:Y:S01]  /*29d0*/  SHF.L.U32 R4, R0, 0x1f, RZ ;  /* 0x0000001f00047819 */ /* 0x000fe200000006ff */
[----:B0-----:R-:W-:-:S04]  /*29e0*/  ULEA UR14, UR5, UR4, 0x18 ;  /* 0x00000004050e7291 */ /* 0x001fc8000f8ec03f */
[----:B------:R-:W-:-:S09]  /*29f0*/  ULEA UR4, UR10, UR14, 0x3 ;  /* 0x0000000e0a047291 */ /* 0x000fd2000f8e183f */
[----:B------:R0:W1:Y:S01]  /*2a00*/  SYNCS.PHASECHK.TRANS64.TRYWAIT P1, [UR4], R4 ;  /* 0x00000004ff0075a7 */ /* 0x0000620008020144 */
[----:B------:R-:W-:Y:S05]  /*2a10*/  @!P0 BRA `(.L_x_20) ;  /* 0x0000000000048947 */ /* 0x000fea0003800000 */
[----:B------:R-:W-:Y:S01]  /*2a20*/  BPT.TRAP 0x1 ;  /* 0x000000040000795c */ /* 0x000fe20000300000 */
.L_x_20:
[----:B-1----:R-:W-:Y:S05]  /*2a30*/  @P1 BRA `(.L_x_21) ;  /* 0x0000000000081947 */ /* 0x002fea0003800000 */
[----:B------:R-:W1:Y:S02]  /*2a40*/  SYNCS.PHASECHK.TRANS64.TRYWAIT P1, [UR4], R4 ;  /* 0x00000004ff0075a7 */ /* 0x000e640008020144 */
[----:B-1----:R-:W-:Y:S05]  /*2a50*/  @!P1 BRA `(.L_x_22) ;  /* 0x0000014c00a09947 */ /* 0x002fea0003800000 */
.L_x_21:
        /* <DEDUP_REMOVED lines=64> */
[----:B--2---:R-:W2:Y:S04]  /*2e60*/  LDL.LU.64 R24, [R1] ;  /* 0x0000000001187983 */ /* 0x004ea80000300a00 */
        /* <DEDUP_REMOVED lines=63> */
[----:B------:R-:W-:-:S02]  /*3260*/  ULEA UR12, UR10, UR8, 0xa ;  /* 0x000000080a0c7291 */ /* 0x000fc4000f8e503f */
[----:B------:R-:W-:Y:S01]  /*3270*/  ULEA UR13, UR10, UR9, 0xa ;  /* 0x000000090a0d7291 */ /* 0x000fe2000f8e503f */
[----:B------:R-:W-:Y:S01]  /*3280*/  UMOV UR5, 0x80000020 ;  /* 0x8000002000057882 */ /* 0x000fe20000000000 */
[----:B------:R-:W-:-:S03]  /*3290*/  UMOV UR7, 0x80000020 ;  /* 0x8000002000077882 */ /* 0x000fc60000000000 */
[----:B------:R-:W-:Y:S02]  /*32a0*/  UMOV UR4, UR12 ;  /* 0x0000000c00047c82 */ /* 0x000fe40008000000 */
[----:B------:R-:W-:Y:S01]  /*32b0*/  UMOV UR6, UR13 ;  /* 0x0000000d00067c82 */ /* 0x000fe20008000000 */
[----:B--2---:R-:W-:-:S06]  /*32c0*/  WARPGROUP.ARRIVE ;  /* 0x00000000000079c5 */ /* 0x004fcc0000000000 */
[----:B------:R-:W-:Y:S03]  /*32d0*/  HGMMA.64x256x16.F32 R24, gdesc[UR4], R24, gsb0 ;  /* 0x03e00000041879f0 */ /* 0x000fe60008000818 */
[----:B------:R-:W-:Y:S02]  /*32e0*/  WARPGROUP.DEPBAR.LE gsb0, 0x0 ;  /* 0x00008000000079c5 */ /* 0x000fe40000010000 */
[----:B------:R-:W-:Y:S01]  /*32f0*/  STL.64 [R1], R24 ;  /* 0x0000001801007387 */ /* 0x000fe20000100a00 */
[----:B-1----:R-:W-:Y:S01]  /*3300*/  IMAD.MOV.U32 R5, RZ, RZ, R150 ;  /* 0x000000ffff057224 */ /* 0x002fe200078e0096 */
[----:B------:R-:W-:Y:S01]  /*3310*/  MOV R8, R147 ;  /* 0x0000009300087202 */ /* 0x000fe20000000f00 */
[----:B0-----:R-:W-:Y:S01]  /*3320*/  IMAD.MOV.U32 R4, RZ, RZ, R151 ;  /* 0x000000ffff047224 */ /* 0x001fe200078e0097 */
        /* <DEDUP_REMOVED lines=44> */
[----:B------:R0:W-:Y:S01]  /*35f0*/  STL.64 [R1+0x60], R48 ;  /* 0x0000603001007387 */ /* 0x0001e20000100a00 */
[----:B------:R-:W-:Y:S01]  /*3600*/  IMAD.MOV.U32 R206, RZ, RZ, R122 ;  /* 0x000000ffffce7224 */ /* 0x000fe200078e007a */
[----:B------:R-:W-:Y:S01]  /*3610*/  MOV R159, R75 ;  /* 0x0000004b009f7202 */ /* 0x000fe20000000f00 */
[----:B------:R-:W-:Y:S01]  /*3620*/  IMAD.MOV.U32 R204, RZ, RZ, R120 ;  /* 0x000000ffffcc7224 */ /* 0x000fe200078e0078 */
[----:B------:R-:W2:Y:S01]  /*3630*/  LDL.LU.64 R150, [R1+0x4b8] ;  /* 0x0004b80001967983 */ /* 0x000ea20000300a00 */
        /* <DEDUP_REMOVED lines=16> */
[----:B------:R-:W-:-:S02]  /*3740*/  IMAD.MOV.U32 R194, RZ, RZ, R110 ;  /* 0x000000ffffc27224 */ /* 0x000fc400078e006e */
[----:B------:R-:W-:Y:S01]  /*3750*/  IMAD.MOV.U32 R192, RZ, RZ, R108 ;  /* 0x000000ffffc07224 */ /* 0x000fe200078e006c */
[----:B------:R-:W2:Y:S01]  /*3760*/  LDL.LU.64 R140, [R1+0x490] ;  /* 0x00049000018c7983 */ /* 0x000ea20000300a00 */
[----:B------:R-:W-:Y:S02]  /*3770*/  IMAD.MOV.U32 R193, RZ, RZ, R109 ;  /* 0x000000ffffc17224 */ /* 0x000fe400078e006d */
[----:B------:R-:W-:Y:S01]  /*3780*/  IMAD.MOV.U32 R190, RZ, RZ, R106 ;  /* 0x000000ffffbe7224 */ /* 0x000fe200078e006a */
[----:B------:R-:W2:Y:S01]  /*3790*/  LDL.LU.64 R138, [R1+0x488] ;  /* 0x00048800018a7983 */ /* 0x000ea20000300a00 */
[----:B------:R-:W-:Y:S02]  /*37a0*/  IMAD.MOV.U32 R191, RZ, RZ, R107 ;  /* 0x000000ffffbf7224 */ /* 0x000fe400078e006b */
        /* <DEDUP_REMOVED lines=68> */
[----:B------:R-:W-:-:S03]  /*3bf0*/  IMAD.MOV.U32 R235, RZ, RZ, R50 ;  /* 0x000000ffffeb7224 */ /* 0x000fc600078e0032 */
        /* <DEDUP_REMOVED lines=21> */
[----:B0-----:R-:W2:Y:S04]  /*3d50*/  LDL.LU.64 R48, [R1+0x320] ;  /* 0x0003200001307983 */ /* 0x001ea80000300a00 */
        /* <DEDUP_REMOVED lines=13> */
[----:B------:R-:W-:-:S02]  /*3e30*/  UMOV UR5, 0x80000020 ;  /* 0x8000002000057882 */ /* 0x000fc40000000000 */
[----:B-----5:R-:W-:Y:S01]  /*3e40*/  STL [R1+0x2b8], R160 ;  /* 0x0002b8a001007387 */ /* 0x020fe20000100800 */
[----:B--2---:R-:W-:-:S06]  /*3e50*/  WARPGROUP.ARRIVE ;  /* 0x00000000000079c5 */ /* 0x004fcc0000000000 */
[----:B------:R-:W-:Y:S03]  /*3e60*/  HGMMA.64x256x16.F32 R24, gdesc[UR4], R24, gsb0 ;  /* 0x03e00000041879f0 */ /* 0x000fe60008000818 */
        /* <DEDUP_REMOVED lines=57> */
[----:B------:R-:W-:-:S02]  /*4200*/  IMAD.MOV.U32 R139, RZ, RZ, R230 ;  /* 0x000000ffff8b7224 */ /* 0x000fc400078e00e6 */
[----:B------:R-:W-:Y:S01]  /*4210*/  IMAD.MOV.U32 R140, RZ, RZ, R229 ;  /* 0x000000ffff8c7224 */ /* 0x000fe200078e00e5 */
[----:B------:R-:W-:Y:S01]  /*4220*/  MOV R229, R10 ;  /* 0x0000000a00e57202 */ /* 0x000fe20000000f00 */
[----:B------:R-:W-:Y:S02]  /*4230*/  IMAD.MOV.U32 R142, RZ, RZ, R227 ;  /* 0x000000ffff8e7224 */ /* 0x000fe400078e00e3 */
[----:B------:R-:W-:Y:S02]  /*4240*/  IMAD.MOV.U32 R143, RZ, RZ, R226 ;  /* 0x000000ffff8f7224 */ /* 0x000fe400078e00e2 */
[----:B------:R-:W-:Y:S02]  /*4250*/  IMAD.MOV.U32 R144, RZ, RZ, R225 ;  /* 0x000000ffff907224 */ /* 0x000fe400078e00e1 */
[----:B------:R-:W-:Y:S02]  /*4260*/  IMAD.MOV.U32 R145, RZ, RZ, R224 ;  /* 0x000000ffff917224 */ /* 0x000fe400078e00e0 */
[----:B------:R-:W-:Y:S01]  /*4270*/  IMAD.MOV.U32 R146, RZ, RZ, R223 ;  /* 0x000000ffff927224 */ /* 0x000fe200078e00df */
[----:B------:R-:W-:Y:S01]  /*4280*/  MOV R223, R17 ;  /* 0x0000001100df7202 */ /* 0x000fe20000000f00 */
[----:B------:R-:W-:-:S02]  /*4290*/  IMAD.MOV.U32 R148, RZ, RZ, R221 ;  /* 0x000000ffff947224 */ /* 0x000fc400078e00dd */
[----:B------:R-:W-:Y:S02]  /*42a0*/  IMAD.MOV.U32 R149, RZ, RZ, R220 ;  /* 0x000000ffff957224 */ /* 0x000fe400078e00dc */
[----:B------:R-:W-:Y:S02]  /*42b0*/  IMAD.MOV.U32 R150, RZ, RZ, R219 ;  /* 0x000000ffff967224 */ /* 0x000fe400078e00db */
[----:B------:R-:W-:Y:S02]  /*42c0*/  IMAD.MOV.U32 R151, RZ, RZ, R218 ;  /* 0x000000ffff977224 */ /* 0x000fe400078e00da */
[----:B------:R-:W-:Y:S01]  /*42d0*/  IMAD.MOV.U32 R160, RZ, RZ, R217 ;  /* 0x000000ffffa07224 */ /* 0x000fe200078e00d9 */
[----:B------:R-:W-:Y:S01]  /*42e0*/  MOV R217, R23 ;  /* 0x0000001700d97202 */ /* 0x000fe20000000f00 */
        /* <DEDUP_REMOVED lines=14> */
[----:B------:R-:W-:Y:S01]  /*43d0*/  IMAD.MOV.U32 R234, RZ, RZ, R5 ;  /* 0x000000ffffea7224 */ /* 0x000fe200078e0005 */
[----:B------:R-:W-:Y:S02]  /*43e0*/  UIADD3 UR4, UR12, 0x2, URZ ;  /* 0x000000020c047890 */ /* 0x000fe4000fffe03f */
[----:B------:R-:W-:Y:S01]  /*43f0*/  UIADD3 UR6, UR13, 0x2, URZ ;  /* 0x000000020d067890 */ /* 0x000fe2000fffe03f */
[----:B------:R-:W-:Y:S01]  /*4400*/  UMOV UR5, 0x80000020 ;  /* 0x8000002000057882 */ /* 0x000fe20000000000 */
[----:B------:R-:W-:Y:S01]  /*4410*/  UMOV UR7, 0x80000020 ;  /* 0x8000002000077882 */ /* 0x000fe20000000000 */
        /* <DEDUP_REMOVED lines=96> */
[----:B------:R-:W-:Y:S01]  /*4a20*/  BPT.TRAP 0x1 ;  /* 0x000000040000795c */ /* 0x000fe20000300000 */
.L_x_23:
[----:B------:R-:W-:Y:S02]  /*4a30*/  UISETP.GT.U32.AND UP0, UPT, UR40, 0x1, UPT ;  /* 0x000000012800788c */ /* 0x000fe4000bf04070 */
[----:B------:R-:W-:-:S04]  /*4a40*/  ULEA UR4, UR11, UR14, 0x3 ;  /* 0x0000000e0b047291 */ /* 0x000fc8000f8e183f */
[----:B------:R-:W-:Y:S01]  /*4a50*/  UIADD3 UR4, UR4, 0x38, URZ ;  /* 0x0000003804047890 */ /* 0x000fe2000fffe03f */
[----:B------:R-:W-:-:S03]  /*4a60*/  PLOP3.LUT P1, PT, PT, PT, UP0, 0x80, 0x0 ;  /* 0x000000000000781c */ /* 0x000fc60003f2f008 */
[----:B------:R-:W-:-:S09]  /*4a70*/  UPRMT UR4, URZ, 0x654, UR4 ;  /* 0x000006543f047896 */ /* 0x000fd20008000004 */
[----:B------:R-:W-:Y:S01]  /*4a80*/  SYNCS.ARRIVE.TRANS64.RED.A1T0 RZ, [UR4], RZ ;  /* 0x000000ffffff79a7 */ /* 0x000fe20008100404 */
[----:B------:R-:W-:Y:S05]  /*4a90*/  @P1 BRA `(.L_x_24) ;  /* 0x0000000000041947 */ /* 0x000fea0003800000 */
[----:B------:R-:W-:Y:S01]  /*4aa0*/  BPT.TRAP 0x1 ;  /* 0x000000040000795c */ /* 0x000fe20000300000 */
.L_x_24:
[----:B------:R-:W-:Y:S01]  /*4ab0*/  UIADD3 UR10, UR10, 0x1, URZ ;  /* 0x000000010a0a7890 */ /* 0x000fe2000fffe03f */
[C---:B------:R-:W-:Y:S01]  /*4ac0*/  ISETP.GT.AND P1, PT, R3.reuse, 0x1, PT ;  /* 0x000000010300780c */ /* 0x040fe20003f24270 */
[----:B------:R-:W-:Y:S01]  /*4ad0*/  UIADD3 UR11, UR11, 0x1, URZ ;  /* 0x000000010b0b7890 */ /* 0x000fe2000fffe03f */
[----:B------:R-:W-:Y:S01]  /*4ae0*/  VIADD R3, R3, 0xffffffff ;  /* 0xffffffff03037836 */ /* 0x000fe20000000000 */
[----:B------:R-:W-:Y:S02]  /*4af0*/  UISETP.NE.AND UP0, UPT, UR10, 0x7, UPT ;  /* 0x000000070a00788c */ /* 0x000fe4000bf05270 */
[----:B------:R-:W-:Y:S02]  /*4b00*/  UISETP.NE.AND UP1, UPT, UR11, 0x7, UPT ;  /* 0x000000070b00788c */ /* 0x000fe4000bf25270 */
[----:B------:R-:W-:Y:S02]  /*4b10*/  USEL UR4, URZ, 0x1, UP0 ;  /* 0x000000013f047887 */ /* 0x000fe40008000000 */
[----:B------:R-:W-:-:S02]  /*4b20*/  USEL UR10, UR10, URZ, UP0 ;  /* 0x0000003f0a0a7287 */ /* 0x000fc40008000000 */
[----:B------:R-:W-:Y:S02]  /*4b30*/  USEL UR11, UR11, URZ, UP1 ;  /* 0x0000003f0b0b7287 */ /* 0x000fe40008800000 */
[----:B------:R-:W-:Y:S01]  /*4b40*/  LOP3.LUT R0, R0, UR4, RZ, 0x3c, !PT ;  /* 0x0000000400007c12 */ /* 0x000fe2000f8e3cff */
[----:B------:R-:W-:Y:S09]  /*4b50*/  @P1 BRA `(.L_x_25) ;  /* 0xffffffdc008c1947 */ /* 0x000ff2000383ffff */
.L_x_18:
[----:B------:R-:W0:Y:S02]  /*4b60*/  LDC R0, c[0x0][0x28c] ;  /* 0x0000a300ff007b82 */ /* 0x000e240000000800 */
[----:B0-----:R-:W-:-:S13]  /*4b70*/  ISETP.GE.AND P1, PT, R0, 0x1, PT ;  /* 0x000000010000780c */ /* 0x001fda0003f26270 */
[----:B------:R-:W-:Y:S05]  /*4b80*/  @!P1 BRA `(.L_x_26) ;  /* 0x0000000000549947 */ /* 0x000fea0003800000 */
[----:B------:R-:W-:Y:S05]  /*4b90*/  @!P0 BRA `(.L_x_27) ;  /* 0x0000000000048947 */ /* 0x000fea0003800000 */
[----:B------:R-:W-:Y:S01]  /*4ba0*/  BPT.TRAP 0x1 ;  /* 0x000000040000795c */ /* 0x000fe20000300000 */
.L_x_27:
[----:B------:R-:W-:Y:S01]  /*4bb0*/  UISETP.LT.AND UP0, UPT, UR44, 0x1, UPT ;  /* 0x000000012c00788c */ /* 0x000fe2000bf01270 */
[----:B------:R-:W0:Y:S03]  /*4bc0*/  S2UR UR7, SR_CgaCtaId ;  /* 0x00000000000779c3 */ /* 0x000e260000008800 */
[----:B------:R-:W-:Y:S02]  /*4bd0*/  USEL UR6, UR44, 0x1, UP0 ;  /* 0x000000012c067887 */ /* 0x000fe40008000000 */
[----:B------:R-:W-:Y:S02]  /*4be0*/  UISETP.GT.U32.AND UP0, UPT, UR40, 0x1, UPT ;  /* 0x000000012800788c */ /* 0x000fe4000bf04070 */
[----:B------:R-:W-:-:S04]  /*4bf0*/  UIADD3 UR6, UR39, UR44, -UR6 ;  /* 0x0000002c27067290 */ /* 0x000fc8000fffe806 */
[----:B------:R-:W-:Y:S01]  /*4c00*/  UIMAD.WIDE.U32 UR4, UR6, 0x24924925, URZ ;  /* 0x24924925060478a5 */ /* 0x000fe2000f8e003f */
[----:B------:R-:W-:-:S03]  /*4c10*/  PLOP3.LUT P0, PT, PT, PT, UP0, 0x80, 0x0 ;  /* 0x000000000000781c */ /* 0x000fc60003f0f008 */
[----:B------:R-:W-:-:S04]  /*4c20*/  UIADD3 UR4, UR6, -UR5, URZ ;  /* 0x8000000506047290 */ /* 0x000fc8000fffe03f */
[----:B------:R-:W-:-:S03]  /*4c30*/  ULEA.HI UR4, UR4, UR5, URZ, 0x1f ;  /* 0x0000000504047291 */ /* 0x000fc6000f8ff83f */
[----:B------:R-:W-:Y:S01]  /*4c40*/  UMOV UR5, 0x400 ;  /* 0x0000040000057882 */ /* 0x000fe20000000000 */
[----:B------:R-:W-:Y:S02]  /*4c50*/  USHF.R.U32.HI UR4, URZ, 0x2, UR4 ;  /* 0x000000023f047899 */ /* 0x000fe40008011604 */
[----:B0-----:R-:W-:Y:S02]  /*4c60*/  ULEA UR5, UR7, UR5, 0x18 ;  /* 0x0000000507057291 */ /* 0x001fe4000f8ec03f */
[----:B------:R-:W-:-:S04]  /*4c70*/  UIMAD UR4, UR4, -0x7, UR6 ;  /* 0xfffffff9040478a4 */ /* 0x000fc8000f8e0206 */
[----:B------:R-:W-:-:S04]  /*4c80*/  ULEA UR4, UR4, UR5, 0x3 ;  /* 0x0000000504047291 */ /* 0x000fc8000f8e183f */
[----:B------:R-:W-:-:S04]  /*4c90*/  UIADD3 UR4, UR4, 0x38, URZ ;  /* 0x0000003804047890 */ /* 0x000fc8000fffe03f */
[----:B------:R-:W-:-:S09]  /*4ca0*/  UPRMT UR4, URZ, 0x654, UR4 ;  /* 0x000006543f047896 */ /* 0x000fd20008000004 */
[----:B------:R-:W-:Y:S01]  /*4cb0*/  SYNCS.ARRIVE.TRANS64.RED.A1T0 RZ, [UR4], RZ ;  /* 0x000000ffffff79a7 */ /* 0x000fe20008100404 */
[----:B------:R-:W-:Y:S05]  /*4cc0*/  @P0 BRA `(.L_x_26) ;  /* 0x0000000000040947 */ /* 0x000fea0003800000 */
[----:B------:R-:W-:Y:S01]  /*4cd0*/  BPT.TRAP 0x1 ;  /* 0x000000040000795c */ /* 0x000fe20000300000 */
.L_x_26:
[----:B------:R-:W0:Y:S01]  /*4ce0*/  S2R R8, SR_TID.X ;  /* 0x0000000000087919 */ /* 0x000e220000002100 */
[----:B-----5:R-:W-:Y:S01]  /*4cf0*/  LOP3.LUT R4, R160, 0x1, RZ, 0xc0, !PT ;  /* 0x00000001a0047812 */ /* 0x020fe200078ec0ff */
[----:B------:R-:W-:Y:S01]  /*4d00*/  IMAD.MOV.U32 R19, RZ, RZ, 0x6540 ;  /* 0x00006540ff137424 */ /* 0x000fe200078e00ff */
[----:B------:R-:W-:Y:S01]  /*4d10*/  USHF.R.S32.HI UR10, URZ, 0x1f, UR43 ;  /* 0x0000001f3f0a7899 */ /* 0x000fe2000801142b */
[----:B------:R-:W-:Y:S02]  /*4d20*/  ULDC.64 UR8, c[0x0][0x5d0] ;  /* 0x0001740000087ab9 */ /* 0x000fe40000000a00 */
[----:B------:R-:W-:Y:S01]  /*4d30*/  IMAD.SHL.U32 R3, R4, 0x40, RZ ;  /* 0x0000004004037824 */ /* 0x000fe200078e00ff */
[----:B------:R-:W-:Y:S02]  /*4d40*/  UIMAD UR4, UR10, UR8, URZ ;  /* 0x000000080a0472a4 */ /* 0x000fe4000f8e023f */
[----:B------:R-:W-:Y:S01]  /*4d50*/  IMAD.U32 R6, RZ, RZ, UR8 ;  /* 0x00000008ff067e24 */ /* 0x000fe2000f8e00ff */
[----:B------:R-:W-:Y:S01]  /*4d60*/  UIMAD.WIDE UR6, UR41, 0x100, URZ ;  /* 0x00000100290678a5 */ /* 0x000fe2000f8e023f */
[----:B------:R-:W-:Y:S01]  /*4d70*/  ULDC UR8, c[0x0][0x288] ;  /* 0x0000a20000087ab9 */ /* 0x000fe20000000800 */
[----:B------:R-:W-:-:S02]  /*4d80*/  UIMAD UR4, UR43, UR9, UR4 ;  /* 0x000000092b0472a4 */ /* 0x000fc4000f8e0204 */
[----:B------:R-:W-:Y:S01]  /*4d90*/  USHF.L.U32 UR41, UR41, 0x8, URZ ;  /* 0x0000000829297899 */ /* 0x000fe2000800063f */
[----:B------:R-:W-:Y:S01]  /*4da0*/  ULDC UR9, c[0x0][0x284] ;  /* 0x0000a10000097ab9 */ /* 0x000fe20000000800 */
[----:B------:R-:W-:Y:S01]  /*4db0*/  UIADD3 UR39, UR44, UR39, URZ ;  /* 0x000000272c277290 */ /* 0x000fe2000fffe03f */
[----:B------:R-:W-:Y:S01]  /*4dc0*/  IMAD.U32 R17, RZ, RZ, UR9 ;  /* 0x00000009ff117e24 */ /* 0x000fe2000f8e00ff */
[----:B------:R-:W-:Y:S02]  /*4dd0*/  UISETP.GE.U32.AND UP1, UPT, UR44, 0x7, UPT ;  /* 0x000000072c00788c */ /* 0x000fe4000bf26070 */
[----:B------:R-:W-:-:S04]  /*4de0*/  UISETP.GT.U32.AND UP0, UPT, UR39, 0x6, UPT ;  /* 0x000000062700788c */ /* 0x000fc8000bf04070 */
[----:B------:R-:W-:Y:S01]  /*4df0*/  UISETP.LT.U32.AND UP0, UPT, UR44, 0x7, UP0 ;  /* 0x000000072c00788c */ /* 0x000fe20008701070 */
[C---:B0-----:R-:W-:Y:S01]  /*4e00*/  IMAD.SHL.U32 R18, R8.reuse, 0x2, RZ ;  /* 0x0000000208127824 */ /* 0x041fe200078e00ff */
[----:B------:R-:W-:Y:S02]  /*4e10*/  SHF.R.U32.HI R0, RZ, 0x2, R8 ;  /* 0x00000002ff007819 */ /* 0x000fe40000011608 */
[----:B------:R-:W-:Y:S02]  /*4e20*/  LOP3.LUT R5, R8, 0x60, RZ, 0xc0, !PT ;  /* 0x0000006008057812 */ /* 0x000fe400078ec0ff */
[----:B------:R-:W-:Y:S02]  /*4e30*/  LOP3.LUT R18, R18, 0x6, RZ, 0xc0, !PT ;  /* 0x0000000612127812 */ /* 0x000fe400078ec0ff */
[----:B------:R-:W-:Y:S02]  /*4e40*/  LOP3.LUT R0, R0, 0x7, RZ, 0xc0, !PT ;  /* 0x0000000700007812 */ /* 0x000fe400078ec0ff */
[----:B------:R-:W-:Y:S01]  /*4e50*/  PRMT R18, R18, R19, UR42 ;  /* 0x0000002a12127e16 */ /* 0x000fe20008000013 */
[----:B------:R-:W-:Y:S01]  /*4e60*/  USHF.L.U32 UR42, UR42, 0x8, URZ ;  /* 0x000000082a2a7899 */ /* 0x000fe2000800063f */
[----:B------:R-:W-:-:S02]  /*4e70*/  SHF.R.U32.HI R5, RZ, 0x1, R5 ;  /* 0x00000001ff057819 */ /* 0x000fc40000011605 */
[----:B------:R-:W-:Y:S01]  /*4e80*/  SHF.R.S32.HI R19, RZ, 0x1f, R18 ;  /* 0x0000001fff137819 */ /* 0x000fe20000011412 */
[----:B------:R-:W-:Y:S01]  /*4e90*/  UISETP.GE.AND UP2, UPT, UR42, UR8, UPT ;  /* 0x000000082a00728c */ /* 0x000fe2000bf46270 */
[--C-:B------:R-:W-:Y:S02]  /*4ea0*/  LOP3.LUT R3, R3, 0x40, R0.reuse, 0xe2, !PT ;  /* 0x0000004003037812 */ /* 0x100fe400078ee200 */
[----:B------:R-:W-:Y:S01]  /*4eb0*/  IADD3 R0, RZ, -R5, -R0 ;  /* 0x80000005ff007210 */ /* 0x000fe20007ffe800 */
[----:B------:R-:W-:Y:S01]  /*4ec0*/  IMAD.WIDE.U32 R6, R6, UR43, R18 ;  /* 0x0000002b06067c25 */ /* 0x000fe2000f8e0012 */
[----:B------:R-:W-:Y:S01]  /*4ed0*/  UISETP.GE.OR UP2, UPT, UR41, UR9, UP2 ;  /* 0x000000092900728c */ /* 0x000fe20009746670 */
[----:B------:R-:W-:Y:S02]  /*4ee0*/  LOP3.LUT R3, R3, UR6, R5, 0xfe, !PT ;  /* 0x0000000603037c12 */ /* 0x000fe4000f8efe05 */
[----:B------:R-:W-:Y:S01]  /*4ef0*/  IMAD R0, R4, -0x40, R0 ;  /* 0xffffffc004007824 */ /* 0x000fe200078e0200 */
[----:B------:R-:W-:Y:S01]  /*4f00*/  IADD3 R7, R7, UR4, RZ ;  /* 0x0000000407077c10 */ /* 0x000fe2000fffe0ff */
[----:B------:R-:W-:Y:S01]  /*4f10*/  UIMAD.WIDE.U32 UR4, UR39, 0x24924925, URZ ;  /* 0x24924925270478a5 */ /* 0x000fe2000f8e003f */
[----:B------:R-:W-:Y:S01]  /*4f20*/  IMAD.MOV.U32 R4, RZ, RZ, -0x2 ;  /* 0xfffffffeff047424 */ /* 0x000fe200078e00ff */
[----:B------:R-:W-:-:S02]  /*4f30*/  PLOP3.LUT P0, PT, PT, PT, UP2, 0x80, 0x0 ;  /* 0x000000000000781c */ /* 0x000fc40003f0f028 */
[----:B------:R-:W-:Y:S01]  /*4f40*/  IADD3 R17, R17, -UR41, R0 ;  /* 0x8000002911117c10 */ /* 0x000fe2000fffe000 */
[----:B------:R-:W-:Y:S01]  /*4f50*/  UIADD3 UR4, UR39, -UR5, URZ ;  /* 0x8000000527047290 */ /* 0x000fe2000fffe03f */
[----:B------:R-:W-:Y:S01]  /*4f60*/  LOP3.LUT R0, R8, 0x3, RZ, 0xc0, !PT ;  /* 0x0000000308007812 */ /* 0x000fe200078ec0ff */
[----:B------:R-:W-:Y:S02]  /*4f70*/  UMOV UR41, 0xffffffff ;  /* 0xffffffff00297882 */ /* 0x000fe40000000000 */
[----:B------:R-:W-:Y:S02]  /*4f80*/  ULEA.HI UR4, UR4, UR5, URZ, 0x1f ;  /* 0x0000000504047291 */ /* 0x000fe4000f8ff83f */
[----:B------:R-:W-:Y:S01]  /*4f90*/  IMAD R0, R0, R4, UR8 ;  /* 0x0000000800007e24 */ /* 0x000fe2000f8e0204 */
[----:B------:R-:W-:Y:S02]  /*4fa0*/  USEL UR8, URZ, 0x1, !UP0 ;  /* 0x000000013f087887 */ /* 0x000fe4000c000000 */
[----:B------:R-:W-:Y:S01]  /*4fb0*/  USHF.R.U32.HI UR4, URZ, 0x2, UR4 ;  /* 0x000000023f047899 */ /* 0x000fe20008011604 */
[----:B------:R-:W-:Y:S01]  /*4fc0*/  VIADD R0, R0, -UR42 ;  /* 0x8000002a00007c36 */ /* 0x000fe20008000000 */
[----:B------:R-:W-:-:S02]  /*4fd0*/  ULOP3.LUT UR38, UR38, UR8, URZ, 0x3c, !UPT ;  /* 0x0000000826267292 */ /* 0x000fc4000f8e3c3f */
[----:B------:R-:W-:Y:S02]  /*4fe0*/  UIMAD UR39, UR4, -0x7, UR39 ;  /* 0xfffffff9042778a4 */ /* 0x000fe4000f8e0227 */
[----:B------:R-:W-:Y:S01]  /*4ff0*/  @UP1 ULOP3.LUT UR38, UR38, 0x1, UR4, 0x78, !UPT ;  /* 0x0000000126261892 */ /* 0x000fe2000f8e7804 */
[----:B------:R-:W-:Y:S11]  /*5000*/  @P0 BRA `(.L_x_28) ;  /* 0x0000010400d80947 */ /* 0x000ff60003800000 */
[----:B------:R-:W-:Y:S01]  /*5010*/  FSETP.NEU.AND P0, PT, R16, RZ, PT ;  /* 0x000000ff1000720b */ /* 0x000fe20003f0d000 */
[----:B------:R-:W-:Y:S01]  /*5020*/  ULDC.64 UR8, c[0x0][0x5c8] ;  /* 0x0001720000087ab9 */ /* 0x000fe20000000a00 */
[----:B------:R-:W-:Y:S01]  /*5030*/  ISETP.GT.AND P3, PT, R17, RZ, PT ;  /* 0x000000ff1100720c */ /* 0x000fe20003f64270 */
[----:B------:R-:W-:Y:S01]  /*5040*/  UIMAD UR4, UR7, UR8, URZ ;  /* 0x00000008070472a4 */ /* 0x000fe2000f8e023f */
[----:B------:R-:W-:Y:S01]  /*5050*/  IMAD.U32 R10, RZ, RZ, UR9 ;  /* 0x00000009ff0a7e24 */ /* 0x000fe2000f8e00ff */
[----:B------:R-:W-:Y:S01]  /*5060*/  BSSY B0, `(.L_x_28) ;  /* 0x0001070000007945 */ /* 0x000fe20003800000 */
[----:B------:R-:W-:Y:S01]  /*5070*/  IMAD.WIDE.U32 R6, R3, UR8, R6 ;  /* 0x0000000803067c25 */ /* 0x000fe2000f8e0006 */
[----:B------:R-:W-:-:S03]  /*5080*/  ISETP.GT.AND P1, PT, R0, RZ, P3 ;  /* 0x000000ff0000720c */ /* 0x000fc60001f24270 */
[----:B------:R-:W-:-:S04]  /*5090*/  IMAD R10, R3, R10, UR4 ;  /* 0x00000004030a7e24 */ /* 0x000fc8000f8e020a */
[----:B------:R-:W-:Y:S01]  /*50a0*/  IMAD.IADD R10, R7, 0x1, R10 ;  /* 0x00000001070a7824 */ /* 0x000fe200078e020a */
[----:B------:R-:W-:Y:S06]  /*50b0*/  @!P0 BRA `(.L_x_29) ;  /* 0x000000b800108947 */ /* 0x000fec0003800000 */
[----:B------:R-:W0:Y:S01]  /*50c0*/  LDC.64 R22, c[0x0][0x5b8] ;  /* 0x00016e00ff167b82 */ /* 0x000e220000000a00 */
[----:B------:R-:W2:Y:S01]  /*50d0*/  LDL.LU R11, [R1] ;  /* 0x00000000010b7983 */ /* 0x000ea20000300800 */
[----:B------:R-:W-:-:S06]  /*50e0*/  ULDC.64 UR4, c[0x0][0x5c0] ;  /* 0x0001700000047ab9 */ /* 0x000fcc0000000a00 */
[----:B------:R-:W1:Y:S08]  /*50f0*/  LDC.64 R14, c[0x0][0x5b0] ;  /* 0x00016c00ff0e7b82 */ /* 0x000e700000000a00 */
[----:B------:R-:W3:Y:S01]  /*5100*/  LDC.64 R12, c[0x0][0x5a8] ;  /* 0x00016a00ff0c7b82 */ /* 0x000ee20000000a00 */
[C---:B0-----:R-:W-:Y:S02]  /*5110*/  IMAD R157, R22.reuse, UR10, RZ ;  /* 0x0000000a169d7c24 */ /* 0x041fe4000f8e02ff */
[----:B------:R-:W-:-:S04]  /*5120*/  IMAD.WIDE.U32 R152, R22, UR43, R18 ;  /* 0x0000002b16987c25 */ /* 0x000fc8000f8e0012 */
[----:B------:R-:W-:Y:S02]  /*5130*/  IMAD R157, R23, UR43, R157 ;  /* 0x0000002b179d7c24 */ /* 0x000fe4000f8e029d */
[----:B-1----:R-:W-:Y:S02]  /*5140*/  IMAD R156, R14, UR7, RZ ;  /* 0x000000070e9c7c24 */ /* 0x002fe4000f8e02ff */
[----:B------:R-:W-:Y:S01]  /*5150*/  IMAD.MOV.U32 R20, RZ, RZ, R152 ;  /* 0x000000ffff147224 */ /* 0x000fe200078e0098 */
[----:B------:R-:W-:Y:S01]  /*5160*/  IADD3 R21, R153, R157, RZ ;  /* 0x0000009d99157210 */ /* 0x000fe20007ffe0ff */
[C---:B------:R-:W-:Y:S02]  /*5170*/  IMAD R156, R3.reuse, R15, R156 ;  /* 0x0000000f039c7224 */ /* 0x040fe400078e029c */
[----:B------:R-:W-:-:S04]  /*5180*/  IMAD.WIDE.U32 R4, R3, R14, R20 ;  /* 0x0000000e03047225 */ /* 0x000fc800078e0014 */
[----:B------:R-:W-:Y:S01]  /*5190*/  IMAD.IADD R5, R5, 0x1, R156 ;  /* 0x0000000105057824 */ /* 0x000fe200078e029c */
[----:B---3--:R-:W-:-:S04]  /*51a0*/  LEA R8, P0, R4, R12, 0x1 ;  /* 0x0000000c04087211 */ /* 0x008fc800078008ff */
[----:B------:R-:W-:-:S05]  /*51b0*/  LEA.HI.X R9, R4, R13, R5, 0x1, P0 ;  /* 0x0000000d04097211 */ /* 0x000fca00000f0c05 */
[----:B------:R-:W3:Y:S01]  /*51c0*/  @P1 LDG.E.LTC128B.U16 R23, desc[UR36][R8.64] ;  /* 0x0000002408171981 */ /* 0x000ee2000c1e1520 */
[----:B------:R-:W-:Y:S01]  /*51d0*/  BSSY B1, `(.L_x_30) ;  /* 0x0000011000017945 */ /* 0x000fe20003800000 */
[----:B---3--:R-:W-:-:S05]  /*51e0*/  HADD2.F32 R4, -RZ, R23.H0_H0 ;  /* 0x20000017ff047230 */ /* 0x008fca0000004100 */
[----:B------:R-:W-:-:S04]  /*51f0*/  FMUL R4, R4, R16 ;  /* 0x0000001004047220 */ /* 0x000fc80000400000 */
[----:B--2---:R-:W-:Y:S01]  /*5200*/  FFMA R7, R11, R2, R4 ;  /* 0x000000020b077223 */ /* 0x004fe20000000004 */
[----:B------:R-:W-:-:S04]  /*5210*/  LEA R4, P0, R6, UR4, 0x1 ;  /* 0x0000000406047c11 */ /* 0x000fc8000f8008ff */
[----:B------:R-:W-:Y:S02]  /*5220*/  LEA.HI.X R5, R6, UR5, R10, 0x1, P0 ;  /* 0x0000000506057c11 */ /* 0x000fe400080f0c0a */
[----:B------:R-:W-:-:S05]  /*5230*/  F2FP.F16.F32.PACK_AB R6, RZ, R7 ;  /* 0x00000007ff06723e */ /* 0x000fca00000000ff */
[----:B------:R0:W-:Y:S02]  /*5240*/  @P1 STG.E.U16 desc[UR36][R4.64], R6 ;  /* 0x0000000604001986 */ /* 0x0001e4000c101524 */
[----:B0-----:R-:W-:-:S04]  /*5250*/  IMAD.WIDE.U32 R6, R3, R14, R18 ;  /* 0x0000000e03067225 */ /* 0x001fc800078e0012 */
[----:B------:R-:W-:Y:S02]  /*5260*/  IMAD.IADD R7, R156, 0x1, R7 ;  /* 0x000000019c077824 */ /* 0x000fe400078e0207 */
[----:B------:R-:W-:-:S04]  /*5270*/  IMAD.WIDE.U32 R6, R22, UR43, R6 ;  /* 0x0000002b16067c25 */ /* 0x000fc8000f8e0006 */
[----:B------:R-:W-:Y:S01]  /*5280*/  IMAD.IADD R7, R157, 0x1, R7 ;  /* 0x000000019d077824 */ /* 0x000fe200078e0207 */
[----:B------:R-:W-:-:S04]  /*5290*/  LEA R10, P0, R6, R12, 0x1 ;  /* 0x0000000c060a7211 */ /* 0x000fc800078008ff */
[----:B------:R-:W-:Y:S02]  /*52a0*/  LEA.HI.X R11, R6, R13, R7, 0x1, P0 ;  /* 0x0000000d060b7211 */ /* 0x000fe400000f0c07 */
[----:B------:R-:W-:-:S13]  /*52b0*/  ISETP.GT.AND P0, PT, R0, 0x1, P3 ;  /* 0x000000010000780c */ /* 0x000fda0001f04270 */
[----:B------:R-:W-:Y:S05]  /*52c0*/  @!P0 BRA `(.L_x_31) ;  /* 0x0000000000048947 */ /* 0x000fea0003800000 */
[----:B------:R0:W5:Y:S02]  /*52d0*/  LDG.E.LTC128B.U16 R23, desc[UR36][R10.64+0x2] ;  /* 0x000002240a177981 */ /* 0x000164000c1e1520 */
.L_x_31:
[----:B------:R-:W-:Y:S05]  /*52e0*/  BSYNC B1 ;  /* 0x0000000000017941 */ /* 0x000fea0003800000 */
.L_x_30:
[----:B------:R-:W2:Y:S01]  /*52f0*/  LDL.LU R7, [R1+0x4] ;  /* 0x0000040001077983 */ /* 0x000ea20000300800 */
[----:B-----5:R-:W-:Y:S01]  /*5300*/  HADD2.F32 R6, -RZ, R23.H0_H0 ;  /* 0x20000017ff067230 */ /* 0x020fe20000004100 */
[C---:B------:R-:W-:Y:S01]  /*5310*/  SHF.L.U64.HI R155, R14.reuse, 0x3, R15 ;  /* 0x000000030e9b7819 */ /* 0x040fe2000001020f */
[----:B------:R-:W-:Y:S01]  /*5320*/  IMAD.SHL.U32 R154, R14, 0x8, RZ ;  /* 0x000000080e9a7824 */ /* 0x000fe200078e00ff */
[----:B------:R-:W3:Y:S02]  /*5330*/  LDL.LU R158, [R1+0x8] ;  /* 0x00000800019e7983 */ /* 0x000ee40000300800 */
[----:B------:R-:W-:-:S04]  /*5340*/  FMUL R6, R6, R16 ;  /* 0x0000001006067220 */ /* 0x000fc80000400000 */
[----:B--2---:R-:W-:-:S05]  /*5350*/  FFMA R6, R7, R2, R6 ;  /* 0x0000000207067223 */ /* 0x004fca0000000006 */
[----:B------:R-:W-:-:S05]  /*5360*/  F2FP.F16.F32.PACK_AB R6, RZ, R6 ;  /* 0x00000006ff06723e */ /* 0x000fca00000000ff */
[----:B------:R1:W-:Y:S01]  /*5370*/  @P0 STG.E.U16 desc[UR36][R4.64+0x2], R6 ;  /* 0x0000020604000986 */ /* 0x0003e2000c101524 */
[----:B------:R-:W-:-:S04]  /*5380*/  ISETP.GT.AND P0, PT, R17, 0x8, PT ;  /* 0x000000081100780c */ /* 0x000fc80003f04270 */
[----:B------:R-:W-:Y:S01]  /*5390*/  ISETP.GT.AND P1, PT, R0, RZ, P0 ;  /* 0x000000ff0000720c */ /* 0x000fe20000724270 */
[----:B-1----:R-:W-:-:S05]  /*53a0*/  IMAD.WIDE.U32 R6, R3, R14, R154 ;  /* 0x0000000e03067225 */ /* 0x002fca00078e009a */
[----:B------:R-:W-:Y:S02]  /*53b0*/  IADD3 R156, R156, R7, RZ ;  /* 0x000000079c9c7210 */ /* 0x000fe40007ffe0ff */
[----:B------:R-:W-:-:S05]  /*53c0*/  IADD3 R7, P2, R152, R6, RZ ;  /* 0x0000000698077210 */ /* 0x000fca0007f5e0ff */
[----:B------:R-:W-:Y:S01]  /*53d0*/  IMAD.X R9, R156, 0x1, R21, P2 ;  /* 0x000000019c097824 */ /* 0x000fe200010e0615 */
[----:B------:R-:W-:-:S04]  /*53e0*/  LEA R8, P2, R7, R12, 0x1 ;  /* 0x0000000c07087211 */ /* 0x000fc800078408ff */
[----:B------:R-:W-:-:S05]  /*53f0*/  LEA.HI.X R9, R7, R13, R9, 0x1, P2 ;  /* 0x0000000d07097211 */ /* 0x000fca00010f0c09 */
[----:B------:R1:W2:Y:S01]  /*5400*/  @P1 LDG.E.LTC128B.U16 R23, desc[UR36][R8.64] ;  /* 0x0000002408171981 */ /* 0x0002a2000c1e1520 */
[----:B------:R-:W-:Y:S01]  /*5410*/  IADD3 R6, P2, R18, R6, RZ ;  /* 0x0000000612067210 */ /* 0x000fe20007f5e0ff */
[----:B------:R-:W-:Y:S01]  /*5420*/  BSSY B1, `(.L_x_32) ;  /* 0x0000016000017945 */ /* 0x000fe20003800000 */
[----:B------:R-:W-:-:S03]  /*5430*/  ISETP.GT.AND P4, PT, R0, 0x1, P0 ;  /* 0x000000010000780c */ /* 0x000fc60000784270 */
[----:B------:R-:W-:Y:S01]  /*5440*/  IMAD.X R7, R19, 0x1, R156, P2 ;  /* 0x0000000113077824 */ /* 0x000fe200010e069c */
[----:B------:R-:W-:Y:S01]  /*5450*/  MOV R156, UR9 ;  /* 0x00000009009c7c02 */ /* 0x000fe20008000f00 */
[----:B------:R-:W-:-:S04]  /*5460*/  IMAD.WIDE.U32 R6, R22, UR43, R6 ;  /* 0x0000002b16067c25 */ /* 0x000fc8000f8e0006 */
[----:B------:R-:W-:Y:S01]  /*5470*/  IMAD.IADD R7, R157, 0x1, R7 ;  /* 0x000000019d077824 */ /* 0x000fe200078e0207 */
[----:B-1----:R-:W-:-:S04]  /*5480*/  LEA R8, P2, R6, R12, 0x1 ;  /* 0x0000000c06087211 */ /* 0x002fc800078408ff */
[----:B------:R-:W-:Y:S01]  /*5490*/  LEA.HI.X R9, R6, R13, R7, 0x1, P2 ;  /* 0x0000000d06097211 */ /* 0x000fe200010f0c07 */
[----:B--2---:R-:W-:-:S05]  /*54a0*/  HADD2.F32 R6, -RZ, R23.H0_H0 ;  /* 0x20000017ff067230 */ /* 0x004fca0000004100 */
[----:B------:R-:W-:-:S04]  /*54b0*/  FMUL R6, R6, R16 ;  /* 0x0000001006067220 */ /* 0x000fc80000400000 */
[----:B---3--:R-:W-:Y:S01]  /*54c0*/  FFMA R7, R158, R2, R6 ;  /* 0x000000029e077223 */ /* 0x008fe20000000006 */
[----:B------:R-:W-:Y:S02]  /*54d0*/  IMAD.U32 R158, RZ, RZ, UR8 ;  /* 0x00000008ff9e7e24 */ /* 0x000fe4000f8e00ff */
[----:B------:R-:W-:Y:S02]  /*54e0*/  IMAD.U32 R6, RZ, RZ, UR8 ;  /* 0x00000008ff067e24 */ /* 0x000fe4000f8e00ff */
[----:B------:R-:W-:Y:S01]  /*54f0*/  IMAD.SHL.U32 R158, R158, 0x10, RZ ;  /* 0x000000109e9e7824 */ /* 0x000fe200078e00ff */
[----:B------:R-:W-:Y:S02]  /*5500*/  F2FP.F16.F32.PACK_AB R7, RZ, R7 ;  /* 0x00000007ff07723e */ /* 0x000fe400000000ff */
[----:B------:R-:W-:Y:S02]  /*5510*/  SHF.L.U64.HI R156, R6, 0x4, R156 ;  /* 0x00000004069c7819 */ /* 0x000fe4000001029c */
[----:B------:R-:W-:-:S02]  /*5520*/  IADD3 R6, P2, R158, R4, RZ ;  /* 0x000000049e067210 */ /* 0x000fc40007f5e0ff */
[----:B------:R-:W-:-:S03]  /*5530*/  PRMT R159, R7, 0x7610, R159 ;  /* 0x00007610079f7816 */ /* 0x000fc6000000009f */
[----:B------:R-:W-:-:S05]  /*5540*/  IMAD.X R7, R156, 0x1, R5, P2 ;  /* 0x000000019c077824 */ /* 0x000fca00010e0605 */
[----:B------:R1:W-:Y:S01]  /*5550*/  @P1 STG.E.U16 desc[UR36][R6.64], R159 ;  /* 0x0000009f06001986 */ /* 0x0003e2000c101524 */
[----:B------:R-:W-:Y:S05]  /*5560*/  @!P4 BRA `(.L_x_33) ;  /* 0x000000000004c947 */ /* 0x000fea0003800000 */
[----:B------:R2:W5:Y:S02]  /*5570*/  LDG.E.LTC128B.U16 R23, desc[UR36][R8.64+0x2] ;  /* 0x0000022408177981 */ /* 0x000564000c1e1520 */
.L_x_33:
[----:B------:R-:W-:Y:S05]  /*5580*/  BSYNC B1 ;  /* 0x0000000000017941 */ /* 0x000fea0003800000 */
.L_x_32:
[----:B------:R-:W3:Y:S01]  /*5590*/  LDL.LU R161, [R1+0xc] ;  /* 0x00000c0001a17983 */ /* 0x000ee20000300800 */
[----:B-1---5:R-:W-:Y:S01]  /*55a0*/  HADD2.F32 R159, -RZ, R23.H0_H0 ;  /* 0x20000017ff9f7230 */ /* 0x022fe20000004100 */
[----:B------:R-:W-:Y:S01]  /*55b0*/  ISETP.GT.AND P1, PT, R0, 0x8, P3 ;  /* 0x000000080000780c */ /* 0x000fe20001f24270 */
[----:B------:R-:W-:Y:S03]  /*55c0*/  BSSY B1, `(.L_x_34) ;  /* 0x0000007000017945 */ /* 0x000fe60003800000 */
[----:B------:R-:W-:-:S04]  /*55d0*/  FMUL R159, R159, R16 ;  /* 0x000000109f9f7220 */ /* 0x000fc80000400000 */
[----:B---3--:R-:W-:-:S05]  /*55e0*/  FFMA R159, R161, R2, R159 ;  /* 0x00000002a19f7223 */ /* 0x008fca000000009f */
[----:B------:R-:W-:-:S05]  /*55f0*/  F2FP.F16.F32.PACK_AB R159, RZ, R159 ;  /* 0x0000009fff9f723e */ /* 0x000fca00000000ff */
[----:B------:R1:W-:Y:S01]  /*5600*/  @P4 STG.E.U16 desc[UR36][R6.64+0x2], R159 ;  /* 0x0000029f06004986 */ /* 0x0003e2000c101524 */
[----:B------:R-:W-:Y:S05]  /*5610*/  @!P1 BRA `(.L_x_35) ;  /* 0x0000000000049947 */ /* 0x000fea0003800000 */
[----:B------:R3:W5:Y:S02]  /*5620*/  LDG.E.LTC128B.U16 R23, desc[UR36][R10.64+0x10] ;  /* 0x000010240a177981 */ /* 0x000764000c1e1520 */
.L_x_35:
[----:B------:R-:W-:Y:S05]  /*5630*/  BSYNC B1 ;  /* 0x0000000000017941 */ /* 0x000fea0003800000 */
.L_x_34:
[----:B------:R-:W4:Y:S01]  /*5640*/  LDL.LU R161, [R1+0x10] ;  /* 0x0000100001a17983 */ /* 0x000f220000300800 */
[----:B-1---5:R-:W-:Y:S01]  /*5650*/  HADD2.F32 R159, -RZ, R23.H0_H0 ;  /* 0x20000017ff9f7230 */ /* 0x022fe20000004100 */
[----:B------:R-:W-:Y:S01]  /*5660*/  ISETP.GT.AND P2, PT, R0, 0x9, P3 ;  /* 0x000000090000780c */ /* 0x000fe20001f44270 */
[----:B------:R-:W-:Y:S03]  /*5670*/  BSSY B1, `(.L_x_36) ;  /* 0x0000007000017945 */ /* 0x000fe60003800000 */
[----:B------:R-:W-:-:S04]  /*5680*/  FMUL R159, R159, R16 ;  /* 0x000000109f9f7220 */ /* 0x000fc80000400000 */
[----:B----4-:R-:W-:-:S05]  /*5690*/  FFMA R159, R161, R2, R159 ;  /* 0x00000002a19f7223 */ /* 0x010fca000000009f */
[----:B------:R-:W-:-:S05]  /*56a0*/  F2FP.F16.F32.PACK_AB R159, RZ, R159 ;  /* 0x0000009fff9f723e */ /* 0x000fca00000000ff */
[----:B------:R1:W-:Y:S01]  /*56b0*/  @P1 STG.E.U16 desc[UR36][R4.64+0x10], R159 ;  /* 0x0000109f04001986 */ /* 0x0003e2000c101524 */
[----:B------:R-:W-:Y:S05]  /*56c0*/  @!P2 BRA `(.L_x_37) ;  /* 0x000000000004a947 */ /* 0x000fea0003800000 */
[----:B------:R4:W5:Y:S02]  /*56d0*/  LDG.E.LTC128B.U16 R23, desc[UR36][R10.64+0x12] ;  /* 0x000012240a177981 */ /* 0x000964000c1e1520 */
.L_x_37:
[----:B------:R-:W-:Y:S05]  /*56e0*/  BSYNC B1 ;  /* 0x0000000000017941 */ /* 0x000fea0003800000 */
.L_x_36:
[----:B------:R-:W2:Y:S01]  /*56f0*/  LDL.LU R161, [R1+0x14] ;  /* 0x0000140001a17983 */ /* 0x000ea20000300800 */
[----:B-1---5:R-:W-:Y:S01]  /*5700*/  HADD2.F32 R159, -RZ, R23.H0_H0 ;  /* 0x20000017ff9f7230 */ /* 0x022fe20000004100 */
[----:B------:R-:W-:Y:S01]  /*5710*/  ISETP.GT.AND P1, PT, R0, 0x8, P0 ;  /* 0x000000080000780c */ /* 0x000fe20000724270 */
[----:B------:R-:W-:Y:S03]  /*5720*/  BSSY B1, `(.L_x_38) ;  /* 0x0000007000017945 */ /* 0x000fe60003800000 */
[----:B------:R-:W-:-:S04]  /*5730*/  FMUL R159, R159, R16 ;  /* 0x000000109f9f7220 */ /* 0x000fc80000400000 */
[----:B--2---:R-:W-:-:S05]  /*5740*/  FFMA R159, R161, R2, R159 ;  /* 0x00000002a19f7223 */ /* 0x004fca000000009f */
[----:B------:R-:W-:-:S05]  /*5750*/  F2FP.F16.F32.PACK_AB R159, RZ, R159 ;  /* 0x0000009fff9f723e */ /* 0x000fca00000000ff */
[----:B------:R1:W-:Y:S01]  /*5760*/  @P2 STG.E.U16 desc[UR36][R4.64+0x12], R159 ;  /* 0x0000129f04002986 */ /* 0x0003e2000c101524 */
[----:B------:R-:W-:Y:S05]  /*5770*/  @!P1 BRA `(.L_x_39) ;  /* 0x0000000000049947 */ /* 0x000fea0003800000 */
[----:B------:R2:W5:Y:S02]  /*5780*/  LDG.E.LTC128B.U16 R23, desc[UR36][R8.64+0x10] ;  /* 0x0000102408177981 */ /* 0x000564000c1e1520 */
.L_x_39:
[----:B------:R-:W-:Y:S05]  /*5790*/  BSYNC B1 ;  /* 0x0000000000017941 */ /* 0x000fea0003800000 */
.L_x_38:
        /* <DEDUP_REMOVED lines=10> */
.L_x_41:
[----:B------:R-:W-:Y:S05]  /*5840*/  BSYNC B1 ;  /* 0x0000000000017941 */ /* 0x000fea0003800000 */
.L_x_40:
        /* <DEDUP_REMOVED lines=10> */
.L_x_43:
[----:B------:R-:W-:Y:S05]  /*58f0*/  BSYNC B1 ;  /* 0x0000000000017941 */ /* 0x000fea0003800000 */
.L_x_42:
        /* <DEDUP_REMOVED lines=10> */
.L_x_45:
[----:B------:R-:W-:Y:S05]  /*59a0*/  BSYNC B1 ;  /* 0x0000000000017941 */ /* 0x000fea0003800000 */
.L_x_44:
        /* <DEDUP_REMOVED lines=10> */
.L_x_47:
[----:B------:R-:W-:Y:S05]  /*5a50*/  BSYNC B1 ;  /* 0x0000000000017941 */ /* 0x000fea0003800000 */
.L_x_46:
        /* <DEDUP_REMOVED lines=10> */
.L_x_49:
[----:B------:R-:W-:Y:S05]  /*5b00*/  BSYNC B1 ;  /* 0x0000000000017941 */ /* 0x000fea0003800000 */
.L_x_48:
        /* <DEDUP_REMOVED lines=10> */
.L_x_51:
[----:B------:R-:W-:Y:S05]  /*5bb0*/  BSYNC B1 ;  /* 0x0000000000017941 */ /* 0x000fea0003800000 */
.L_x_50:
        /* <DEDUP_REMOVED lines=10> */
.L_x_53:
[----:B------:R-:W-:Y:S05]  /*5c60*/  BSYNC B1 ;  /* 0x0000000000017941 */ /* 0x000fea0003800000 */
.L_x_52:
        /* <DEDUP_REMOVED lines=10> */
.L_x_55:
[----:B------:R-:W-:Y:S05]  /*5d10*/  BSYNC B1 ;  /* 0x0000000000017941 */ /* 0x000fea0003800000 */
.L_x_54:
        /* <DEDUP_REMOVED lines=10> */
.L_x_57:
[----:B------:R-:W-:Y:S05]  /*5dc0*/  BSYNC B1 ;  /* 0x0000000000017941 */ /* 0x000fea0003800000 */
.L_x_56:
        /* <DEDUP_REMOVED lines=10> */
.L_x_59:
[----:B------:R-:W-:Y:S05]  /*5e70*/  BSYNC B1 ;  /* 0x0000000000017941 */ /* 0x000fea0003800000 */
.L_x_58:
        /* <DEDUP_REMOVED lines=10> */
.L_x_61:
[----:B------:R-:W-:Y:S05]  /*5f20*/  BSYNC B1 ;  /* 0x0000000000017941 */ /* 0x000fea0003800000 */
.L_x_60:
        /* <DEDUP_REMOVED lines=10> */
.L_x_63:
[----:B------:R-:W-:Y:S05]  /*5fd0*/  BSYNC B1 ;  /* 0x0000000000017941 */ /* 0x000fea0003800000 */
.L_x_62:
        /* <DEDUP_REMOVED lines=10> */
.L_x_65:
[----:B------:R-:W-:Y:S05]  /*6080*/  BSYNC B1 ;  /* 0x0000000000017941 */ /* 0x000fea0003800000 */
.L_x_64:
        /* <DEDUP_REMOVED lines=10> */
.L_x_67:
[----:B------:R-:W-:Y:S05]  /*6130*/  BSYNC B1 ;  /* 0x0000000000017941 */ /* 0x000fea0003800000 */
.L_x_66:
        /* <DEDUP_REMOVED lines=10> */
.L_x_69:
[----:B------:R-:W-:Y:S05]  /*61e0*/  BSYNC B1 ;  /* 0x0000000000017941 */ /* 0x000fea0003800000 */
.L_x_68:
        /* <DEDUP_REMOVED lines=10> */
.L_x_71:
[----:B------:R-:W-:Y:S05]  /*6290*/  BSYNC B1 ;  /* 0x0000000000017941 */ /* 0x000fea0003800000 */
.L_x_70:
        /* <DEDUP_REMOVED lines=10> */
.L_x_73:
[----:B------:R-:W-:Y:S05]  /*6340*/  BSYNC B1 ;  /* 0x0000000000017941 */ /* 0x000fea0003800000 */
.L_x_72:
        /* <DEDUP_REMOVED lines=10> */
.L_x_75:
[----:B------:R-:W-:Y:S05]  /*63f0*/  BSYNC B1 ;  /* 0x0000000000017941 */ /* 0x000fea0003800000 */
.L_x_74:
        /* <DEDUP_REMOVED lines=10> */
.L_x_77:
[----:B------:R-:W-:Y:S05]  /*64a0*/  BSYNC B1 ;  /* 0x0000000000017941 */ /* 0x000fea0003800000 */
.L_x_76:
        /* <DEDUP_REMOVED lines=10> */
.L_x_79:
[----:B------:R-:W-:Y:S05]  /*6550*/  BSYNC B1 ;  /* 0x0000000000017941 */ /* 0x000fea0003800000 */
.L_x_78:
        /* <DEDUP_REMOVED lines=10> */
.L_x_81:
[----:B------:R-:W-:Y:S05]  /*6600*/  BSYNC B1 ;  /* 0x0000000000017941 */ /* 0x000fea0003800000 */
.L_x_80:
        /* <DEDUP_REMOVED lines=10> */
.L_x_83:
[----:B------:R-:W-:Y:S05]  /*66b0*/  BSYNC B1 ;  /* 0x0000000000017941 */ /* 0x000fea0003800000 */
.L_x_82:
        /* <DEDUP_REMOVED lines=10> */
.L_x_85:
[----:B------:R-:W-:Y:S05]  /*6760*/  BSYNC B1 ;  /* 0x0000000000017941 */ /* 0x000fea0003800000 */
.L_x_84:
        /* <DEDUP_REMOVED lines=10> */
.L_x_87:
[----:B------:R-:W-:Y:S05]  /*6810*/  BSYNC B1 ;  /* 0x0000000000017941 */ /* 0x000fea0003800000 */
.L_x_86:
        /* <DEDUP_REMOVED lines=10> */
.L_x_89:
[----:B------:R-:W-:Y:S05]  /*68c0*/  BSYNC B1 ;  /* 0x0000000000017941 */ /* 0x000fea0003800000 */
.L_x_88:
        /* <DEDUP_REMOVED lines=10> */
.L_x_91:
[----:B------:R-:W-:Y:S05]  /*6970*/  BSYNC B1 ;  /* 0x0000000000017941 */ /* 0x000fea0003800000 */
.L_x_90:
        /* <DEDUP_REMOVED lines=10> */
.L_x_93:
[----:B------:R-:W-:Y:S05]  /*6a20*/  BSYNC B1 ;  /* 0x0000000000017941 */ /* 0x000fea0003800000 */
.L_x_92:
        /* <DEDUP_REMOVED lines=10> */
.L_x_95:
[----:B------:R-:W-:Y:S05]  /*6ad0*/  BSYNC B1 ;  /* 0x0000000000017941 */ /* 0x000fea0003800000 */
.L_x_94:
        /* <DEDUP_REMOVED lines=10> */
.L_x_97:
[----:B------:R-:W-:Y:S05]  /*6b80*/  BSYNC B1 ;  /* 0x0000000000017941 */ /* 0x000fea0003800000 */
.L_x_96:
        /* <DEDUP_REMOVED lines=10> */
.L_x_99:
[----:B------:R-:W-:Y:S05]  /*6c30*/  BSYNC B1 ;  /* 0x0000000000017941 */ /* 0x000fea0003800000 */
.L_x_98:
        /* <DEDUP_REMOVED lines=10> */
.L_x_101:
[----:B------:R-:W-:Y:S05]  /*6ce0*/  BSYNC B1 ;  /* 0x0000000000017941 */ /* 0x000fea0003800000 */
.L_x_100:
        /* <DEDUP_REMOVED lines=10> */
.L_x_103:
[----:B------:R-:W-:Y:S05]  /*6d90*/  BSYNC B1 ;  /* 0x0000000000017941 */ /* 0x000fea0003800000 */
.L_x_102:
        /* <DEDUP_REMOVED lines=10> */
.L_x_105:
[----:B------:R-:W-:Y:S05]  /*6e40*/  BSYNC B1 ;  /* 0x0000000000017941 */ /* 0x000fea0003800000 */
.L_x_104:
        /* <DEDUP_REMOVED lines=10> */
.L_x_107:
[----:B------:R-:W-:Y:S05]  /*6ef0*/  BSYNC B1 ;  /* 0x0000000000017941 */ /* 0x000fea0003800000 */
.L_x_106:
        /* <DEDUP_REMOVED lines=10> */
.L_x_109:
[----:B------:R-:W-:Y:S05]  /*6fa0*/  BSYNC B1 ;  /* 0x0000000000017941 */ /* 0x000fea0003800000 */
.L_x_108:
        /* <DEDUP_REMOVED lines=10> */
.L_x_111:
[----:B------:R-:W-:Y:S05]  /*7050*/  BSYNC B1 ;  /* 0x0000000000017941 */ /* 0x000fea0003800000 */
.L_x_110:
        /* <DEDUP_REMOVED lines=10> */
.L_x_113:
[----:B------:R-:W-:Y:S05]  /*7100*/  BSYNC B1 ;  /* 0x0000000000017941 */ /* 0x000fea0003800000 */
.L_x_112:
        /* <DEDUP_REMOVED lines=10> */
.L_x_115:
[----:B------:R-:W-:Y:S05]  /*71b0*/  BSYNC B1 ;  /* 0x0000000000017941 */ /* 0x000fea0003800000 */
.L_x_114:
        /* <DEDUP_REMOVED lines=10> */
.L_x_117:
[----:B------:R-:W-:Y:S05]  /*7260*/  BSYNC B1 ;  /* 0x0000000000017941 */ /* 0x000fea0003800000 */
.L_x_116:
        /* <DEDUP_REMOVED lines=10> */
.L_x_119:
[----:B------:R-:W-:Y:S05]  /*7310*/  BSYNC B1 ;  /* 0x0000000000017941 */ /* 0x000fea0003800000 */
.L_x_118:
        /* <DEDUP_REMOVED lines=10> */
.L_x_121:
[----:B------:R-:W-:Y:S05]  /*73c0*/  BSYNC B1 ;  /* 0x0000000000017941 */ /* 0x000fea0003800000 */
.L_x_120:
        /* <DEDUP_REMOVED lines=10> */
.L_x_123:
[----:B------:R-:W-:Y:S05]  /*7470*/  BSYNC B1 ;  /* 0x0000000000017941 */ /* 0x000fea0003800000 */
.L_x_122:
        /* <DEDUP_REMOVED lines=10> */
.L_x_125:
[----:B------:R-:W-:Y:S05]  /*7520*/  BSYNC B1 ;  /* 0x0000000000017941 */ /* 0x000fea0003800000 */
.L_x_124:
        /* <DEDUP_REMOVED lines=10> */
.L_x_127:
[----:B------:R-:W-:Y:S05]  /*75d0*/  BSYNC B1 ;  /* 0x0000000000017941 */ /* 0x000fea0003800000 */
.L_x_126:
        /* <DEDUP_REMOVED lines=10> */
.L_x_129:
[----:B------:R-:W-:Y:S05]  /*7680*/  BSYNC B1 ;  /* 0x0000000000017941 */ /* 0x000fea0003800000 */
.L_x_128:
        /* <DEDUP_REMOVED lines=10> */
.L_x_131:
[----:B------:R-:W-:Y:S05]  /*7730*/  BSYNC B1 ;  /* 0x0000000000017941 */ /* 0x000fea0003800000 */
.L_x_130:
        /* <DEDUP_REMOVED lines=10> */
.L_x_133:
[----:B------:R-:W-:Y:S05]  /*77e0*/  BSYNC B1 ;  /* 0x0000000000017941 */ /* 0x000fea0003800000 */
.L_x_132:
        /* <DEDUP_REMOVED lines=10> */
.L_x_135:
[----:B------:R-:W-:Y:S05]  /*7890*/  BSYNC B1 ;  /* 0x0000000000017941 */ /* 0x000fea0003800000 */
.L_x_134:
        /* <DEDUP_REMOVED lines=10> */
.L_x_137:
[----:B------:R-:W-:Y:S05]  /*7940*/  BSYNC B1 ;  /* 0x0000000000017941 */ /* 0x000fea0003800000 */
.L_x_136:
        /* <DEDUP_REMOVED lines=10> */
.L_x_139:
[----:B------:R-:W-:Y:S05]  /*79f0*/  BSYNC B1 ;  /* 0x0000000000017941 */ /* 0x000fea0003800000 */
.L_x_138:
        /* <DEDUP_REMOVED lines=10> */
.L_x_141:
[----:B------:R-:W-:Y:S05]  /*7aa0*/  BSYNC B1 ;  /* 0x0000000000017941 */ /* 0x000fea0003800000 */
.L_x_140:
        /* <DEDUP_REMOVED lines=10> */
.L_x_143:
[----:B------:R-:W-:Y:S05]  /*7b50*/  BSYNC B1 ;  /* 0x0000000000017941 */ /* 0x000fea0003800000 */
.L_x_142:
        /* <DEDUP_REMOVED lines=10> */
.L_x_145:
[----:B------:R-:W-:Y:S05]  /*7c00*/  BSYNC B1 ;  /* 0x0000000000017941 */ /* 0x000fea0003800000 */
.L_x_144:
        /* <DEDUP_REMOVED lines=10> */
.L_x_147:
[----:B------:R-:W-:Y:S05]  /*7cb0*/  BSYNC B1 ;  /* 0x0000000000017941 */ /* 0x000fea0003800000 */
.L_x_146:
        /* <DEDUP_REMOVED lines=10> */
.L_x_149:
[----:B------:R-:W-:Y:S05]  /*7d60*/  BSYNC B1 ;  /* 0x0000000000017941 */ /* 0x000fea0003800000 */
.L_x_148:
        /* <DEDUP_REMOVED lines=10> */
.L_x_151:
[----:B------:R-:W-:Y:S05]  /*7e10*/  BSYNC B1 ;  /* 0x0000000000017941 */ /* 0x000fea0003800000 */
.L_x_150:
        /* <DEDUP_REMOVED lines=10> */
.L_x_153:
[----:B------:R-:W-:Y:S05]  /*7ec0*/  BSYNC B1 ;  /* 0x0000000000017941 */ /* 0x000fea0003800000 */
.L_x_152:
        /* <DEDUP_REMOVED lines=10> */
.L_x_155:
[----:B------:R-:W-:Y:S05]  /*7f70*/  BSYNC B1 ;  /* 0x0000000000017941 */ /* 0x000fea0003800000 */
.L_x_154:
        /* <DEDUP_REMOVED lines=10> */
.L_x_157:
[----:B------:R-:W-:Y:S05]  /*8020*/  BSYNC B1 ;  /* 0x0000000000017941 */ /* 0x000fea0003800000 */
.L_x_156:
        /* <DEDUP_REMOVED lines=10> */
.L_x_159:
[----:B------:R-:W-:Y:S05]  /*80d0*/  BSYNC B1 ;  /* 0x0000000000017941 */ /* 0x000fea0003800000 */
.L_x_158:
        /* <DEDUP_REMOVED lines=10> */
.L_x_161:
[----:B------:R-:W-:Y:S05]  /*8180*/  BSYNC B1 ;  /* 0x0000000000017941 */ /* 0x000fea0003800000 */
.L_x_160:
        /* <DEDUP_REMOVED lines=10> */
.L_x_163:
[----:B------:R-:W-:Y:S05]  /*8230*/  BSYNC B1 ;  /* 0x0000000000017941 */ /* 0x000fea0003800000 */
.L_x_162:
        /* <DEDUP_REMOVED lines=10> */
.L_x_165:
[----:B------:R-:W-:Y:S05]  /*82e0*/  BSYNC B1 ;  /* 0x0000000000017941 */ /* 0x000fea0003800000 */
.L_x_164:
        /* <DEDUP_REMOVED lines=10> */
.L_x_167:
[----:B------:R-:W-:Y:S05]  /*8390*/  BSYNC B1 ;  /* 0x0000000000017941 */ /* 0x000fea0003800000 */
.L_x_166:
        /* <DEDUP_REMOVED lines=10> */
.L_x_169:
[----:B------:R-:W-:Y:S05]  /*8440*/  BSYNC B1 ;  /* 0x0000000000017941 */ /* 0x000fea0003800000 */
.L_x_168:
        /* <DEDUP_REMOVED lines=10> */
.L_x_171:
[----:B------:R-:W-:Y:S05]  /*84f0*/  BSYNC B1 ;  /* 0x0000000000017941 */ /* 0x000fea0003800000 */
.L_x_170:
        /* <DEDUP_REMOVED lines=10> */
.L_x_173:
[----:B------:R-:W-:Y:S05]  /*85a0*/  BSYNC B1 ;  /* 0x0000000000017941 */ /* 0x000fea0003800000 */
.L_x_172:
        /* <DEDUP_REMOVED lines=10> */
.L_x_175:
[----:B------:R-:W-:Y:S05]  /*8650*/  BSYNC B1 ;  /* 0x0000000000017941 */ /* 0x000fea0003800000 */
.L_x_174:
        /* <DEDUP_REMOVED lines=10> */
.L_x_177:
[----:B------:R-:W-:Y:S05]  /*8700*/  BSYNC B1 ;  /* 0x0000000000017941 */ /* 0x000fea0003800000 */
.L_x_176:
        /* <DEDUP_REMOVED lines=10> */
.L_x_179:
[----:B------:R-:W-:Y:S05]  /*87b0*/  BSYNC B1 ;  /* 0x0000000000017941 */ /* 0x000fea0003800000 */
.L_x_178:
        /* <DEDUP_REMOVED lines=10> */
.L_x_181:
[----:B------:R-:W-:Y:S05]  /*8860*/  BSYNC B1 ;  /* 0x0000000000017941 */ /* 0x000fea0003800000 */
.L_x_180:
        /* <DEDUP_REMOVED lines=10> */
.L_x_183:
[----:B------:R-:W-:Y:S05]  /*8910*/  BSYNC B1 ;  /* 0x0000000000017941 */ /* 0x000fea0003800000 */
.L_x_182:
        /* <DEDUP_REMOVED lines=10> */
.L_x_185:
[----:B------:R-:W-:Y:S05]  /*89c0*/  BSYNC B1 ;  /* 0x0000000000017941 */ /* 0x000fea0003800000 */
.L_x_184:
        /* <DEDUP_REMOVED lines=10> */
.L_x_187:
[----:B------:R-:W-:Y:S05]  /*8a70*/  BSYNC B1 ;  /* 0x0000000000017941 */ /* 0x000fea0003800000 */
.L_x_186:
        /* <DEDUP_REMOVED lines=10> */
.L_x_189:
[----:B------:R-:W-:Y:S05]  /*8b20*/  BSYNC B1 ;  /* 0x0000000000017941 */ /* 0x000fea0003800000 */
.L_x_188:
        /* <DEDUP_REMOVED lines=10> */
.L_x_191:
[----:B------:R-:W-:Y:S05]  /*8bd0*/  BSYNC B1 ;  /* 0x0000000000017941 */ /* 0x000fea0003800000 */
.L_x_190:
        /* <DEDUP_REMOVED lines=10> */
.L_x_193:
[----:B------:R-:W-:Y:S05]  /*8c80*/  BSYNC B1 ;  /* 0x0000000000017941 */ /* 0x000fea0003800000 */
.L_x_192:
        /* <DEDUP_REMOVED lines=10> */
.L_x_195:
[----:B------:R-:W-:Y:S05]  /*8d30*/  BSYNC B1 ;  /* 0x0000000000017941 */ /* 0x000fea0003800000 */
.L_x_194:
        /* <DEDUP_REMOVED lines=10> */
.L_x_197:
[----:B------:R-:W-:Y:S05]  /*8de0*/  BSYNC B1 ;  /* 0x0000000000017941 */ /* 0x000fea0003800000 */
.L_x_196:
        /* <DEDUP_REMOVED lines=10> */
.L_x_199:
[----:B------:R-:W-:Y:S05]  /*8e90*/  BSYNC B1 ;  /* 0x0000000000017941 */ /* 0x000fea0003800000 */
.L_x_198:
        /* <DEDUP_REMOVED lines=10> */
.L_x_201:
[----:B------:R-:W-:Y:S05]  /*8f40*/  BSYNC B1 ;  /* 0x0000000000017941 */ /* 0x000fea0003800000 */
.L_x_200:
        /* <DEDUP_REMOVED lines=10> */
.L_x_203:
[----:B------:R-:W-:Y:S05]  /*8ff0*/  BSYNC B1 ;  /* 0x0000000000017941 */ /* 0x000fea0003800000 */
.L_x_202:
        /* <DEDUP_REMOVED lines=10> */
.L_x_205:
[----:B------:R-:W-:Y:S05]  /*90a0*/  BSYNC B1 ;  /* 0x0000000000017941 */ /* 0x000fea0003800000 */
.L_x_204:
        /* <DEDUP_REMOVED lines=10> */
.L_x_207:
[----:B------:R-:W-:Y:S05]  /*9150*/  BSYNC B1 ;  /* 0x0000000000017941 */ /* 0x000fea0003800000 */
.L_x_206:
        /* <DEDUP_REMOVED lines=10> */
.L_x_209:
[----:B------:R-:W-:Y:S05]  /*9200*/  BSYNC B1 ;  /* 0x0000000000017941 */ /* 0x000fea0003800000 */
.L_x_208:
        /* <DEDUP_REMOVED lines=10> */
.L_x_211:
[----:B------:R-:W-:Y:S05]  /*92b0*/  BSYNC B1 ;  /* 0x0000000000017941 */ /* 0x000fea0003800000 */
.L_x_210:
        /* <DEDUP_REMOVED lines=10> */
.L_x_213:
[----:B------:R-:W-:Y:S05]  /*9360*/  BSYNC B1 ;  /* 0x0000000000017941 */ /* 0x000fea0003800000 */
.L_x_212:
        /* <DEDUP_REMOVED lines=10> */
.L_x_215:
[----:B------:R-:W-:Y:S05]  /*9410*/  BSYNC B1 ;  /* 0x0000000000017941 */ /* 0x000fea0003800000 */
.L_x_214:
        /* <DEDUP_REMOVED lines=10> */
.L_x_217:
[----:B------:R-:W-:Y:S05]  /*94c0*/  BSYNC B1 ;  /* 0x0000000000017941 */ /* 0x000fea0003800000 */
.L_x_216:
        /* <DEDUP_REMOVED lines=10> */
.L_x_219:
[----:B------:R-:W-:Y:S05]  /*9570*/  BSYNC B1 ;  /* 0x0000000000017941 */ /* 0x000fea0003800000 */
.L_x_218:
        /* <DEDUP_REMOVED lines=10> */
.L_x_221:
[----:B------:R-:W-:Y:S05]  /*9620*/  BSYNC B1 ;  /* 0x0000000000017941 */ /* 0x000fea0003800000 */
.L_x_220:
        /* <DEDUP_REMOVED lines=10> */
.L_x_223:
[----:B------:R-:W-:Y:S05]  /*96d0*/  BSYNC B1 ;  /* 0x0000000000017941 */ /* 0x000fea0003800000 */
.L_x_222:
        /* <DEDUP_REMOVED lines=10> */
.L_x_225:
[----:B------:R-:W-:Y:S05]  /*9780*/  BSYNC B1 ;  /* 0x0000000000017941 */ /* 0x000fea0003800000 */
.L_x_224:
        /* <DEDUP_REMOVED lines=10> */
.L_x_227:
[----:B------:R-:W-:Y:S05]  /*9830*/  BSYNC B1 ;  /* 0x0000000000017941 */ /* 0x000fea0003800000 */
.L_x_226:
        /* <DEDUP_REMOVED lines=10> */
.L_x_229:
[----:B------:R-:W-:Y:S05]  /*98e0*/  BSYNC B1 ;  /* 0x0000000000017941 */ /* 0x000fea0003800000 */
.L_x_228:
        /* <DEDUP_REMOVED lines=10> */
.L_x_231:
[----:B------:R-:W-:Y:S05]  /*9990*/  BSYNC B1 ;  /* 0x0000000000017941 */ /* 0x000fea0003800000 */
.L_x_230:
        /* <DEDUP_REMOVED lines=10> */
.L_x_233:
[----:B------:R-:W-:Y:S05]  /*9a40*/  BSYNC B1 ;  /* 0x0000000000017941 */ /* 0x000fea0003800000 */
.L_x_232:
        /* <DEDUP_REMOVED lines=10> */
.L_x_235:
[----:B------:R-:W-:Y:S05]  /*9af0*/  BSYNC B1 ;  /* 0x0000000000017941 */ /* 0x000fea0003800000 */
.L_x_234:
        /* <DEDUP_REMOVED lines=10> */
.L_x_237:
[----:B------:R-:W-:Y:S05]  /*9ba0*/  BSYNC B1 ;  /* 0x0000000000017941 */ /* 0x000fea0003800000 */
.L_x_236:
        /* <DEDUP_REMOVED lines=10> */
.L_x_239:
[----:B------:R-:W-:Y:S05]  /*9c50*/  BSYNC B1 ;  /* 0x0000000000017941 */ /* 0x000fea0003800000 */
.L_x_238:
        /* <DEDUP_REMOVED lines=10> */
.L_x_241:
[----:B------:R-:W-:Y:S05]  /*9d00*/  BSYNC B1 ;  /* 0x0000000000017941 */ /* 0x000fea0003800000 */
.L_x_240:
        /* <DEDUP_REMOVED lines=10> */
.L_x_243:
[----:B------:R-:W-:Y:S05]  /*9db0*/  BSYNC B1 ;  /* 0x0000000000017941 */ /* 0x000fea0003800000 */
.L_x_242:
        /* <DEDUP_REMOVED lines=10> */
.L_x_245:
[----:B------:R-:W-:Y:S05]  /*9e60*/  BSYNC B1 ;  /* 0x0000000000017941 */ /* 0x000fea0003800000 */
.L_x_244:
        /* <DEDUP_REMOVED lines=10> */
.L_x_247:
[----:B------:R-:W-:Y:S05]  /*9f10*/  BSYNC B1 ;  /* 0x0000000000017941 */ /* 0x000fea0003800000 */
.L_x_246:
        /* <DEDUP_REMOVED lines=10> */
.L_x_249:
[----:B------:R-:W-:Y:S05]  /*9fc0*/  BSYNC B1 ;  /* 0x0000000000017941 */ /* 0x000fea0003800000 */
.L_x_248:
        /* <DEDUP_REMOVED lines=10> */
.L_x_251:
[----:B------:R-:W-:Y:S05]  /*a070*/  BSYNC B1 ;  /* 0x0000000000017941 */ /* 0x000fea0003800000 */
.L_x_250:
        /* <DEDUP_REMOVED lines=10> */
.L_x_253:
[----:B------:R-:W-:Y:S05]  /*a120*/  BSYNC B1 ;  /* 0x0000000000017941 */ /* 0x000fea0003800000 */
.L_x_252:
        /* <DEDUP_REMOVED lines=10> */
.L_x_255:
[----:B------:R-:W-:Y:S05]  /*a1d0*/  BSYNC B1 ;  /* 0x0000000000017941 */ /* 0x000fea0003800000 */
.L_x_254:
        /* <DEDUP_REMOVED lines=10> */
.L_x_257:
[----:B------:R-:W-:Y:S05]  /*a280*/  BSYNC B1 ;  /* 0x0000000000017941 */ /* 0x000fea0003800000 */
.L_x_256:
        /* <DEDUP_REMOVED lines=10> */
.L_x_259:
[----:B------:R-:W-:Y:S05]  /*a330*/  BSYNC B1 ;  /* 0x0000000000017941 */ /* 0x000fea0003800000 */
.L_x_258:
        /* <DEDUP_REMOVED lines=10> */
.L_x_261:
[----:B------:R-:W-:Y:S05]  /*a3e0*/  BSYNC B1 ;  /* 0x0000000000017941 */ /* 0x000fea0003800000 */
.L_x_260:
        /* <DEDUP_REMOVED lines=10> */
.L_x_263:
[----:B------:R-:W-:Y:S05]  /*a490*/  BSYNC B1 ;  /* 0x0000000000017941 */ /* 0x000fea0003800000 */
.L_x_262:
        /* <DEDUP_REMOVED lines=10> */
.L_x_265:
[----:B------:R-:W-:Y:S05]  /*a540*/  BSYNC B1 ;  /* 0x0000000000017941 */ /* 0x000fea0003800000 */
.L_x_264:
        /* <DEDUP_REMOVED lines=10> */
.L_x_267:
[----:B------:R-:W-:Y:S05]  /*a5f0*/  BSYNC B1 ;  /* 0x0000000000017941 */ /* 0x000fea0003800000 */
.L_x_266:
        /* <DEDUP_REMOVED lines=10> */
.L_x_269:
[----:B------:R-:W-:Y:S05]  /*a6a0*/  BSYNC B1 ;  /* 0x0000000000017941 */ /* 0x000fea0003800000 */
.L_x_268:
        /* <DEDUP_REMOVED lines=10> */
.L_x_271:
[----:B------:R-:W-:Y:S05]  /*a750*/  BSYNC B1 ;  /* 0x0000000000017941 */ /* 0x000fea0003800000 */
.L_x_270:
        /* <DEDUP_REMOVED lines=10> */
.L_x_273:
[----:B------:R-:W-:Y:S05]  /*a800*/  BSYNC B1 ;  /* 0x0000000000017941 */ /* 0x000fea0003800000 */
.L_x_272:
        /* <DEDUP_REMOVED lines=10> */
.L_x_275:
[----:B------:R-:W-:Y:S05]  /*a8b0*/  BSYNC B1 ;  /* 0x0000000000017941 */ /* 0x000fea0003800000 */
.L_x_274:
        /* <DEDUP_REMOVED lines=10> */
.L_x_277:
[----:B------:R-:W-:Y:S05]  /*a960*/  BSYNC B1 ;  /* 0x0000000000017941 */ /* 0x000fea0003800000 */
.L_x_276:
[----:B0-234-:R-:W2:Y:S01]  /*a970*/  LDL.LU R10, [R1+0x1f4] ;  /* 0x0001f400010a7983 */ /* 0x01dea20000300800 */
[----:B-----5:R-:W-:Y:S01]  /*a980*/  HADD2.F32 R11, -RZ, R23.H0_H0 ;  /* 0x20000017ff0b7230 */ /* 0x020fe20000004100 */
        /* <DEDUP_REMOVED lines=8> */
.L_x_279:
[----:B------:R-:W-:Y:S05]  /*aa10*/  BSYNC B1 ;  /* 0x0000000000017941 */ /* 0x000fea0003800000 */
.L_x_278:
[----:B------:R-:W3:Y:S01]  /*aa20*/  LDL.LU R10, [R1+0x1f8] ;  /* 0x0001f800010a7983 */ /* 0x000ee20000300800 */
[----:B0----5:R-:W-:Y:S01]  /*aa30*/  HADD2.F32 R11, -RZ, R23.H0_H0 ;  /* 0x20000017ff0b7230 */ /* 0x021fe20000004100 */
[----:B------:R-:W-:Y:S01]  /*aa40*/  ISETP.GT.AND P1, PT, R0, 0xf9, P0 ;  /* 0x000000f90000780c */ /* 0x000fe20000724270 */
[----:B------:R-:W-:Y:S01]  /*aa50*/  BSSY B1, `(.L_x_280) ;  /* 0x000000a000017945 */ /* 0x000fe20003800000 */
[----:B------:R-:W-:Y:S02]  /*aa60*/  IADD3 R167, P0, R3, 0x80, RZ ;  /* 0x0000008003a77810 */ /* 0x000fe40007f1e0ff */
[----:B------:R-:W-:-:S04]  /*aa70*/  FMUL R11, R11, R16 ;  /* 0x000000100b0b7220 */ /* 0x000fc80000400000 */
[----:B---3--:R-:W-:-:S05]  /*aa80*/  FFMA R11, R10, R2, R11 ;  /* 0x000000020a0b7223 */ /* 0x008fca000000000b */
[----:B------:R-:W-:-:S04]  /*aa90*/  F2FP.F16.F32.PACK_AB R11, RZ, R11 ;  /* 0x0000000bff0b723e */ /* 0x000fc800000000ff */
[----:B------:R-:W-:Y:S01]  /*aaa0*/  PRMT R3, R11, 0x7610, R3 ;  /* 0x000076100b037816 */ /* 0x000fe20000000003 */
[----:B------:R-:W-:-:S04]  /*aab0*/  IMAD.X R11, RZ, RZ, UR7, P0 ;  /* 0x00000007ff0b7e24 */ /* 0x000fc800080e06ff */
[----:B------:R0:W-:Y:S01]  /*aac0*/  @P2 STG.E.U16 desc[UR36][R6.64+0x1f0], R3 ;  /* 0x0001f00306002986 */ /* 0x0001e2000c101524 */
[----:B------:R-:W-:Y:S05]  /*aad0*/  @!P1 BRA `(.L_x_281) ;  /* 0x0000000000049947 */ /* 0x000fea0003800000 */
[----:B------:R3:W5:Y:S02]  /*aae0*/  LDG.E.LTC128B.U16 R23, desc[UR36][R8.64+0x1f2] ;  /* 0x0001f22408177981 */ /* 0x000764000c1e1520 */
.L_x_281:
[----:B------:R-:W-:Y:S05]  /*aaf0*/  BSYNC B1 ;  /* 0x0000000000017941 */ /* 0x000fea0003800000 */
.L_x_280:
[----:B------:R-:W4:Y:S01]  /*ab00*/  LDL.LU R10, [R1+0x1fc] ;  /* 0x0001fc00010a7983 */ /* 0x000f220000300800 */
[----:B0----5:R-:W-:Y:S01]  /*ab10*/  HADD2.F32 R3, -RZ, R23.H0_H0 ;  /* 0x20000017ff037230 */ /* 0x021fe20000004100 */
[----:B------:R-:W-:Y:S01]  /*ab20*/  ISETP.GT.AND P0, PT, R17, 0x80, PT ;  /* 0x000000801100780c */ /* 0x000fe20003f04270 */
[----:B--23--:R-:W-:-:S03]  /*ab30*/  IMAD R8, R11, R14, RZ ;  /* 0x0000000e0b087224 */ /* 0x00cfc600078e02ff */
[----:B------:R-:W-:Y:S01]  /*ab40*/  FMUL R3, R3, R16 ;  /* 0x0000001003037220 */ /* 0x000fe20000400000 */
[C---:B------:R-:W-:Y:S01]  /*ab50*/  IMAD R165, R167.reuse, R15, R8 ;  /* 0x0000000fa7a57224 */ /* 0x040fe200078e0208 */
[----:B------:R-:W-:Y:S01]  /*ab60*/  ISETP.GT.AND P4, PT, R0, RZ, P0 ;  /* 0x000000ff0000720c */ /* 0x000fe20000784270 */
[----:B------:R-:W-:-:S04]  /*ab70*/  IMAD.WIDE.U32 R8, R167, R14, R20 ;  /* 0x0000000ea7087225 */ /* 0x000fc800078e0014 */
[----:B------:R-:W-:Y:S02]  /*ab80*/  IMAD.IADD R9, R9, 0x1, R165 ;  /* 0x0000000109097824 */ /* 0x000fe400078e02a5 */
[----:B----4-:R-:W-:Y:S01]  /*ab90*/  FFMA R3, R10, R2, R3 ;  /* 0x000000020a037223 */ /* 0x010fe20000000003 */
[----:B------:R-:W-:-:S04]  /*aba0*/  LEA R10, P2, R8, R12, 0x1 ;  /* 0x0000000c080a7211 */ /* 0x000fc800078408ff */
[----:B------:R-:W-:Y:S02]  /*abb0*/  F2FP.F16.F32.PACK_AB R3, RZ, R3 ;  /* 0x00000003ff03723e */ /* 0x000fe400000000ff */
[--C-:B------:R-:W-:Y:S02]  /*abc0*/  LEA.HI.X R11, R8, R13, R9.reuse, 0x1, P2 ;  /* 0x0000000d080b7211 */ /* 0x100fe400010f0c09 */
[----:B------:R-:W-:-:S05]  /*abd0*/  PRMT R9, R3, 0x7610, R9 ;  /* 0x0000761003097816 */ /* 0x000fca0000000009 */
[----:B------:R0:W-:Y:S04]  /*abe0*/  @P1 STG.E.U16 desc[UR36][R6.64+0x1f2], R9 ;  /* 0x0001f20906001986 */ /* 0x0001e8000c101524 */
[----:B------:R-:W2:Y:S01]  /*abf0*/  @P4 LDG.E.LTC128B.U16 R23, desc[UR36][R10.64] ;  /* 0x000000240a174981 */ /* 0x000ea2000c1e1520 */
[----:B-1----:R-:W-:Y:S01]  /*ac00*/  MOV R159, UR8 ;  /* 0x00000008009f7c02 */ /* 0x002fe20008000f00 */
[----:B------:R-:W-:Y:S01]  /*ac10*/  IMAD.U32 R161, RZ, RZ, UR8 ;  /* 0x00000008ffa17e24 */ /* 0x000fe2000f8e00ff */
[----:B------:R-:W-:Y:S01]  /*ac20*/  ISETP.GT.AND P2, PT, R0, 0x1, P0 ;  /* 0x000000010000780c */ /* 0x000fe20000744270 */
[----:B------:R-:W-:Y:S01]  /*ac30*/  IMAD.U32 R164, RZ, RZ, UR9 ;  /* 0x00000009ffa47e24 */ /* 0x000fe2000f8e00ff */
[----:B------:R-:W-:Y:S01]  /*ac40*/  BSSY B1, `(.L_x_282) ;  /* 0x0000012000017945 */ /* 0x000fe20003800000 */
[----:B------:R-:W-:-:S02]  /*ac50*/  IMAD.SHL.U32 R159, R159, 0x100, RZ ;  /* 0x000001009f9f7824 */ /* 0x000fc400078e00ff */
[----:B0-----:R-:W-:Y:S01]  /*ac60*/  IMAD.WIDE.U32 R8, R167, R14, R18 ;  /* 0x0000000ea7087225 */ /* 0x001fe200078e0012 */
[----:B------:R-:W-:-:S03]  /*ac70*/  SHF.L.U64.HI R161, R161, 0x8, R164 ;  /* 0x00000008a1a17819 */ /* 0x000fc600000102a4 */
[----:B------:R-:W-:Y:S02]  /*ac80*/  IMAD.IADD R9, R165, 0x1, R9 ;  /* 0x00000001a5097824 */ /* 0x000fe400078e0209 */
[----:B------:R-:W-:Y:S01]  /*ac90*/  IMAD.WIDE.U32 R162, R22, UR43, R8 ;  /* 0x0000002b16a27c25 */ /* 0x000fe2000f8e0008 */
[----:B------:R-:W-:-:S03]  /*aca0*/  IADD3 R8, P1, R159, R4, RZ ;  /* 0x000000049f087210 */ /* 0x000fc60007f3e0ff */
[----:B------:R-:W-:Y:S01]  /*acb0*/  IMAD.IADD R7, R157, 0x1, R163 ;  /* 0x000000019d077824 */ /* 0x000fe200078e02a3 */
[----:B------:R-:W-:Y:S01]  /*acc0*/  LEA R6, P3, R162, R12, 0x1 ;  /* 0x0000000ca2067211 */ /* 0x000fe200078608ff */
[----:B------:R-:W-:-:S03]  /*acd0*/  IMAD.X R9, R161, 0x1, R5, P1 ;  /* 0x00000001a1097824 */ /* 0x000fc600008e0605 */
[----:B------:R-:W-:Y:S01]  /*ace0*/  LEA.HI.X R7, R162, R13, R7, 0x1, P3 ;  /* 0x0000000da2077211 */ /* 0x000fe200018f0c07 */
[----:B--2---:R-:W-:-:S05]  /*acf0*/  HADD2.F32 R3, -RZ, R23.H0_H0 ;  /* 0x20000017ff037230 */ /* 0x004fca0000004100 */
[----:B------:R-:W-:-:S04]  /*ad00*/  FMUL R3, R3, R16 ;  /* 0x0000001003037220 */ /* 0x000fc80000400000 */
[----:B------:R-:W-:-:S05]  /*ad10*/  FFMA R3, R24, R2, R3 ;  /* 0x0000000218037223 */ /* 0x000fca0000000003 */
[----:B------:R-:W-:-:S05]  /*ad20*/  F2FP.F16.F32.PACK_AB R3, RZ, R3 ;  /* 0x00000003ff03723e */ /* 0x000fca00000000ff */
[----:B------:R0:W-:Y:S01]  /*ad30*/  @P4 STG.E.U16 desc[UR36][R8.64], R3 ;  /* 0x0000000308004986 */ /* 0x0001e2000c101524 */
[----:B------:R-:W-:Y:S05]  /*ad40*/  @!P2 BRA `(.L_x_283) ;  /* 0x000000000004a947 */ /* 0x000fea0003800000 */
[----:B------:R1:W5:Y:S02]  /*ad50*/  LDG.E.LTC128B.U16 R23, desc[UR36][R6.64+0x2] ;  /* 0x0000022406177981 */ /* 0x000364000c1e1520 */
.L_x_283:
[----:B------:R-:W-:Y:S05]  /*ad60*/  BSYNC B1 ;  /* 0x0000000000017941 */ /* 0x000fea0003800000 */
.L_x_282:
[----:B0----5:R-:W-:Y:S01]  /*ad70*/  HADD2.F32 R3, -RZ, R23.H0_H0 ;  /* 0x20000017ff037230 */ /* 0x021fe20000004100 */
[----:B------:R-:W-:Y:S01]  /*ad80*/  ISETP.GT.AND P1, PT, R17, 0x88, PT ;  /* 0x000000881100780c */ /* 0x000fe20003f24270 */
[----:B------:R-:W-:Y:S01]  /*ad90*/  IMAD.WIDE.U32 R14, R167, R14, R154 ;  /* 0x0000000ea70e7225 */ /* 0x000fe200078e009a */
[----:B------:R-:W-:Y:S03]  /*ada0*/  BSSY B1, `(.L_x_284) ;  /* 0x0000010000017945 */ /* 0x000fe60003800000 */
[----:B------:R-:W-:Y:S01]  /*adb0*/  FMUL R10, R3, R16 ;  /* 0x00000010030a7220 */ /* 0x000fe20000400000 */
[----:B------:R-:W-:Y:S02]  /*adc0*/  ISETP.GT.AND P3, PT, R0, RZ, P1 ;  /* 0x000000ff0000720c */ /* 0x000fe40000f64270 */
[----:B------:R-:W-:Y:S01]  /*add0*/  IADD3 R152, P4, R152, R14, RZ ;  /* 0x0000000e98987210 */ /* 0x000fe20007f9e0ff */
[----:B------:R-:W-:Y:S01]  /*ade0*/  FFMA R10, R25, R2, R10 ;  /* 0x00000002190a7223 */ /* 0x000fe2000000000a */
[----:B------:R-:W-:-:S02]  /*adf0*/  IADD3 R165, R165, R15, RZ ;  /* 0x0000000fa5a57210 */ /* 0x000fc40007ffe0ff */
[----:B------:R-:W-:Y:S02]  /*ae00*/  IADD3 R14, P5, R18, R14, RZ ;  /* 0x0000000e120e7210 */ /* 0x000fe40007fbe0ff */
[----:B------:R-:W-:Y:S01]  /*ae10*/  F2FP.F16.F32.PACK_AB R3, RZ, R10 ;  /* 0x0000000aff03723e */ /* 0x000fe200000000ff */
[----:B------:R-:W-:Y:S01]  /*ae20*/  IMAD.X R20, R165, 0x1, R21, P4 ;  /* 0x00000001a5147824 */ /* 0x000fe200020e0615 */
[C---:B------:R-:W-:Y:S02]  /*ae30*/  LEA R10, P4, R152.reuse, R12, 0x1 ;  /* 0x0000000c980a7211 */ /* 0x040fe400078808ff */
[----:B------:R-:W-:Y:S02]  /*ae40*/  PRMT R17, R3, 0x7610, R17 ;  /* 0x0000761003117816 */ /* 0x000fe40000000011 */
[----:B------:R-:W-:Y:S02]  /*ae50*/  LEA.HI.X R11, R152, R13, R20, 0x1, P4 ;  /* 0x0000000d980b7211 */ /* 0x000fe400020f0c14 */
[----:B------:R-:W-:Y:S01]  /*ae60*/  PRMT R3, R23, 0x7610, R3 ;  /* 0x0000761017037816 */ /* 0x000fe20000000003 */
[----:B------:R0:W-:Y:S01]  /*ae70*/  @P2 STG.E.U16 desc[UR36][R8.64+0x2], R17 ;  /* 0x0000021108002986 */ /* 0x0001e2000c101524 */
[----:B------:R-:W-:Y:S05]  /*ae80*/  @!P3 BRA `(.L_x_285) ;  /* 0x000000000004b947 */ /* 0x000fea0003800000 */
[----:B------:R2:W5:Y:S02]  /*ae90*/  LDG.E.LTC128B.U16 R3, desc[UR36][R10.64] ;  /* 0x000000240a037981 */ /* 0x000564000c1e1520 */
.L_x_285:
[----:B------:R-:W-:Y:S05]  /*aea0*/  BSYNC B1 ;  /* 0x0000000000017941 */ /* 0x000fea0003800000 */
.L_x_284:
[----:B--2--5:R-:W-:Y:S01]  /*aeb0*/  HADD2.F32 R11, -RZ, R3.H0_H0 ;  /* 0x20000003ff0b7230 */ /* 0x024fe20000004100 */
[----:B------:R-:W-:Y:S01]  /*aec0*/  IADD3 R10, P2, R8, R158, RZ ;  /* 0x0000009e080a7210 */ /* 0x000fe20007f5e0ff */
[----:B------:R-:W-:Y:S01]  /*aed0*/  IMAD.X R15, R19, 0x1, R165, P5 ;  /* 0x00000001130f7824 */ /* 0x000fe200028e06a5 */
[----:B------:R-:W-:Y:S01]  /*aee0*/  ISETP.GT.AND P5, PT, R0, 0x1, P1 ;  /* 0x000000010000780c */ /* 0x000fe20000fa4270 */
[----:B------:R-:W-:Y:S01]  /*aef0*/  BSSY B1, `(.L_x_286) ;  /* 0x000000c000017945 */ /* 0x000fe20003800000 */
[----:B------:R-:W-:Y:S01]  /*af00*/  FMUL R11, R11, R16 ;  /* 0x000000100b0b7220 */ /* 0x000fe20000400000 */
[----:B------:R-:W-:-:S04]  /*af10*/  IMAD.WIDE.U32 R22, R22, UR43, R14 ;  /* 0x0000002b16167c25 */ /* 0x000fc8000f8e000e */
[----:B------:R-:W-:Y:S01]  /*af20*/  FFMA R11, R26, R2, R11 ;  /* 0x000000021a0b7223 */ /* 0x000fe2000000000b */
[----:B------:R-:W-:Y:S01]  /*af30*/  IMAD.IADD R157, R157, 0x1, R23 ;  /* 0x000000019d9d7824 */ /* 0x000fe200078e0217 */
[----:B------:R-:W-:-:S03]  /*af40*/  LEA R12, P4, R22, R12, 0x1 ;  /* 0x0000000c160c7211 */ /* 0x000fc600078808ff */
[----:B------:R-:W-:Y:S01]  /*af50*/  F2FP.F16.F32.PACK_AB R14, RZ, R11 ;  /* 0x0000000bff0e723e */ /* 0x000fe200000000ff */
[----:B------:R-:W-:Y:S01]  /*af60*/  IMAD.X R11, R9, 0x1, R156, P2 ;  /* 0x00000001090b7824 */ /* 0x000fe200010e069c */
[----:B------:R-:W-:-:S04]  /*af70*/  LEA.HI.X R13, R22, R13, R157, 0x1, P4 ;  /* 0x0000000d160d7211 */ /* 0x000fc800020f0c9d */
[----:B------:R2:W-:Y:S01]  /*af80*/  @P3 STG.E.U16 desc[UR36][R10.64], R14 ;  /* 0x0000000e0a003986 */ /* 0x0005e2000c101524 */
[----:B------:R-:W-:Y:S05]  /*af90*/  @!P5 BRA `(.L_x_287) ;  /* 0x000000000004d947 */ /* 0x000fea0003800000 */
[----:B------:R3:W5:Y:S02]  /*afa0*/  LDG.E.LTC128B.U16 R3, desc[UR36][R12.64+0x2] ;  /* 0x000002240c037981 */ /* 0x000764000c1e1520 */
.L_x_287:
[----:B------:R-:W-:Y:S05]  /*afb0*/  BSYNC B1 ;  /* 0x0000000000017941 */ /* 0x000fea0003800000 */
.L_x_286:
[----:B-----5:R-:W-:Y:S01]  /*afc0*/  HADD2.F32 R15, -RZ, R3.H0_H0 ;  /* 0x20000003ff0f7230 */ /* 0x020fe20000004100 */
[----:B------:R-:W-:Y:S01]  /*afd0*/  ISETP.GT.AND P2, PT, R0, 0x8, P0 ;  /* 0x000000080000780c */ /* 0x000fe20000744270 */
[----:B------:R-:W-:Y:S03]  /*afe0*/  BSSY B1, `(.L_x_288) ;  /* 0x0000007000017945 */ /* 0x000fe60003800000 */
[----:B--2---:R-:W-:-:S04]  /*aff0*/  FMUL R14, R15, R16 ;  /* 0x000000100f0e7220 */ /* 0x004fc80000400000 */
[----:B------:R-:W-:-:S05]  /*b000*/  FFMA R14, R27, R2, R14 ;  /* 0x000000021b0e7223 */ /* 0x000fca000000000e */
[----:B------:R-:W-:-:S05]  /*b010*/  F2FP.F16.F32.PACK_AB R14, RZ, R14 ;  /* 0x0000000eff0e723e */ /* 0x000fca00000000ff */
[----:B------:R2:W-:Y:S01]  /*b020*/  @P5 STG.E.U16 desc[UR36][R10.64+0x2], R14 ;  /* 0x0000020e0a005986 */ /* 0x0005e2000c101524 */
[----:B------:R-:W-:Y:S05]  /*b030*/  @!P2 BRA `(.L_x_289) ;  /* 0x000000000004a947 */ /* 0x000fea0003800000 */
[----:B------:R4:W5:Y:S02]  /*b040*/  LDG.E.LTC128B.U16 R3, desc[UR36][R6.64+0x10] ;  /* 0x0000102406037981 */ /* 0x000964000c1e1520 */
.L_x_289:
[----:B------:R-:W-:Y:S05]  /*b050*/  BSYNC B1 ;  /* 0x0000000000017941 */ /* 0x000fea0003800000 */
.L_x_288:
[----:B--2--5:R-:W-:Y:S01]  /*b060*/  HADD2.F32 R11, -RZ, R3.H0_H0 ;  /* 0x20000003ff0b7230 */ /* 0x024fe20000004100 */
[----:B------:R-:W-:Y:S01]  /*b070*/  ISETP.GT.AND P3, PT, R0, 0x9, P0 ;  /* 0x000000090000780c */ /* 0x000fe20000764270 */
[----:B------:R-:W-:Y:S03]  /*b080*/  BSSY B1, `(.L_x_290) ;  /* 0x0000007000017945 */ /* 0x000fe60003800000 */
[----:B------:R-:W-:-:S04]  /*b090*/  FMUL R11, R11, R16 ;  /* 0x000000100b0b7220 */ /* 0x000fc80000400000 */
[----:B------:R-:W-:-:S05]  /*b0a0*/  FFMA R11, R28, R2, R11 ;  /* 0x000000021c0b7223 */ /* 0x000fca000000000b */
[----:B------:R-:W-:-:S05]  /*b0b0*/  F2FP.F16.F32.PACK_AB R11, RZ, R11 ;  /* 0x0000000bff0b723e */ /* 0x000fca00000000ff */
[----:B------:R2:W-:Y:S01]  /*b0c0*/  @P2 STG.E.U16 desc[UR36][R8.64+0x10], R11 ;  /* 0x0000100b08002986 */ /* 0x0005e2000c101524 */
[----:B------:R-:W-:Y:S05]  /*b0d0*/  @!P3 BRA `(.L_x_291) ;  /* 0x000000000004b947 */ /* 0x000fea0003800000 */
[----:B------:R0:W5:Y:S02]  /*b0e0*/  LDG.E.LTC128B.U16 R3, desc[UR36][R6.64+0x12] ;  /* 0x0000122406037981 */ /* 0x000164000c1e1520 */
.L_x_291:
[----:B------:R-:W-:Y:S05]  /*b0f0*/  BSYNC B1 ;  /* 0x0000000000017941 */ /* 0x000fea0003800000 */
.L_x_290:
        /* <DEDUP_REMOVED lines=9> */
.L_x_293:
[----:B------:R-:W-:Y:S05]  /*b190*/  BSYNC B1 ;  /* 0x0000000000017941 */ /* 0x000fea0003800000 */
.L_x_292:
[----:B-----5:R-:W-:Y:S01]  /*b1a0*/  HADD2.F32 R11, -RZ, R3.H0_H0 ;  /* 0x20000003ff0b7230 */ /* 0x020fe20000004100 */
[----:B--2---:R-:W-:Y:S01]  /*b1b0*/  IADD3 R10, P3, R158, R8, RZ ;  /* 0x000000089e0a7210 */ /* 0x004fe20007f7e0ff */
[----:B------:R-:W-:Y:S01]  /*b1c0*/  BSSY B1, `(.L_x_294) ;  /* 0x0000009000017945 */ /* 0x000fe20003800000 */
[----:B------:R-:W-:Y:S02]  /*b1d0*/  ISETP.GT.AND P2, PT, R0, 0x9, P1 ;  /* 0x000000090000780c */ /* 0x000fe40000f44270 */
[----:B------:R-:W-:-:S04]  /*b1e0*/  FMUL R11, R11, R16 ;  /* 0x000000100b0b7220 */ /* 0x000fc80000400000 */
[----:B------:R-:W-:-:S05]  /*b1f0*/  FFMA R11, R30, R2, R11 ;  /* 0x000000021e0b7223 */ /* 0x000fca000000000b */
[----:B------:R-:W-:Y:S02]  /*b200*/  F2FP.F16.F32.PACK_AB R14, RZ, R11 ;  /* 0x0000000bff0e723e */ /* 0x000fe400000000ff */
[----:B------:R-:W-:-:S05]  /*b210*/  IADD3.X R11, R156, R9, RZ, P3, !PT ;  /* 0x000000099c0b7210 */ /* 0x000fca0001ffe4ff */
[----:B------:R2:W-:Y:S01]  /*b220*/  @P4 STG.E.U16 desc[UR36][R10.64+0x10], R14 ;  /* 0x0000100e0a004986 */ /* 0x0005e2000c101524 */
[----:B------:R-:W-:Y:S05]  /*b230*/  @!P2 BRA `(.L_x_295) ;  /* 0x000000000004a947 */ /* 0x000fea0003800000 */
[----:B------:R0:W5:Y:S02]  /*b240*/  LDG.E.LTC128B.U16 R3, desc[UR36][R12.64+0x12] ;  /* 0x000012240c037981 */ /* 0x000164000c1e1520 */
.L_x_295:
[----:B------:R-:W-:Y:S05]  /*b250*/  BSYNC B1 ;  /* 0x0000000000017941 */ /* 0x000fea0003800000 */
.L_x_294:
[----:B--2--5:R-:W-:Y:S01]  /*b260*/  HADD2.F32 R11, -RZ, R3.H0_H0 ;  /* 0x20000003ff0b7230 */ /* 0x024fe20000004100 */
[----:B------:R-:W-:Y:S01]  /*b270*/  IADD3 R158, P3, P4, R158, R4, R159 ;  /* 0x000000049e9e7210 */ /* 0x000fe20007c7e09f */
[----:B------:R-:W-:Y:S01]  /*b280*/  BSSY B1, `(.L_x_296) ;  /* 0x0000009000017945 */ /* 0x000fe20003800000 */
[----:B------:R-:W-:Y:S02]  /*b290*/  ISETP.GT.AND P5, PT, R0, 0x10, P0 ;  /* 0x000000100000780c */ /* 0x000fe400007a4270 */
[----:B------:R-:W-:Y:S01]  /*b2a0*/  FMUL R10, R11, R16 ;  /* 0x000000100b0a7220 */ /* 0x000fe20000400000 */
[----:B------:R-:W-:-:S03]  /*b2b0*/  IADD3.X R159, R156, R5, R161, P3, P4 ;  /* 0x000000059c9f7210 */ /* 0x000fc60001fe84a1 */
[----:B------:R-:W-:-:S05]  /*b2c0*/  FFMA R10, R31, R2, R10 ;  /* 0x000000021f0a7223 */ /* 0x000fca000000000a */
[----:B------:R-:W-:-:S05]  /*b2d0*/  F2FP.F16.F32.PACK_AB R10, RZ, R10 ;  /* 0x0000000aff0a723e */ /* 0x000fca00000000ff */
[----:B------:R2:W-:Y:S01]  /*b2e0*/  @P2 STG.E.U16 desc[UR36][R158.64+0x12], R10 ;  /* 0x0000120a9e002986 */ /* 0x0005e2000c101524 */
[----:B------:R-:W-:Y:S05]  /*b2f0*/  @!P5 BRA `(.L_x_297) ;  /* 0x000000000004d947 */ /* 0x000fea0003800000 */
[----:B------:R0:W5:Y:S02]  /*b300*/  LDG.E.LTC128B.U16 R3, desc[UR36][R6.64+0x20] ;  /* 0x0000202406037981 */ /* 0x000164000c1e1520 */
.L_x_297:
[----:B------:R-:W-:Y:S05]  /*b310*/  BSYNC B1 ;  /* 0x0000000000017941 */ /* 0x000fea0003800000 */
.L_x_296:
[----:B-----5:R-:W-:Y:S01]  /*b320*/  HADD2.F32 R5, -RZ, R3.H0_H0 ;  /* 0x20000003ff057230 */ /* 0x020fe20000004100 */
        /* <DEDUP_REMOVED lines=8> */
.L_x_299:
[----:B------:R-:W-:Y:S05]  /*b3b0*/  BSYNC B1 ;  /* 0x0000000000017941 */ /* 0x000fea0003800000 */
.L_x_298:
[----:B0----5:R-:W-:Y:S01]  /*b3c0*/  HADD2.F32 R5, -RZ, R3.H0_H0 ;  /* 0x20000003ff057230 */ /* 0x021fe20000004100 */
        /* <DEDUP_REMOVED lines=8> */
.L_x_301:
[----:B------:R-:W-:Y:S05]  /*b450*/  BSYNC B1 ;  /* 0x0000000000017941 */ /* 0x000fea0003800000 */
.L_x_300:
[----:B-----5:R-:W-:Y:S01]  /*b460*/  HADD2.F32 R5, -RZ, R3.H0_H0 ;  /* 0x20000003ff057230 */ /* 0x020fe20000004100 */
[----:B------:R-:W-:Y:S01]  /*b470*/  ISETP.GT.AND P2, PT, R0, 0x11, P1 ;  /* 0x000000110000780c */ /* 0x000fe20000f44270 */
[----:B0-----:R-:W-:Y:S01]  /*b480*/  @P3 IMAD.MOV.U32 R4, RZ, RZ, R158 ;  /* 0x000000ffff043224 */ /* 0x001fe200078e009e */
[----:B------:R-:W-:Y:S02]  /*b490*/  BSSY B1, `(.L_x_302) ;  /* 0x0000009000017945 */ /* 0x000fe40003800000 */
[----:B------:R-:W-:-:S04]  /*b4a0*/  FMUL R5, R5, R16 ;  /* 0x0000001005057220 */ /* 0x000fc80000400000 */
[----:B------:R-:W-:-:S05]  /*b4b0*/  FFMA R5, R34, R2, R5 ;  /* 0x0000000222057223 */ /* 0x000fca0000000005 */
[----:B------:R-:W-:-:S04]  /*b4c0*/  F2FP.F16.F32.PACK_AB R5, RZ, R5 ;  /* 0x00000005ff05723e */ /* 0x000fc800000000ff */
[----:B--2---:R-:W-:Y:S01]  /*b4d0*/  PRMT R10, R5, 0x7610, R10 ;  /* 0x00007610050a7816 */ /* 0x004fe2000000000a */
[----:B------:R-:W-:-:S05]  /*b4e0*/  @P3 IMAD.MOV.U32 R5, RZ, RZ, R159 ;  /* 0x000000ffff053224 */ /* 0x000fca00078e009f */
[----:B------:R0:W-:Y:S01]  /*b4f0*/  @P3 STG.E.U16 desc[UR36][R4.64+0x20], R10 ;  /* 0x0000200a04003986 */ /* 0x0001e2000c101524 */
[----:B------:R-:W-:Y:S05]  /*b500*/  @!P2 BRA `(.L_x_303) ;  /* 0x000000000004a947 */ /* 0x000fea0003800000 */
[----:B------:R2:W5:Y:S02]  /*b510*/  LDG.E.LTC128B.U16 R3, desc[UR36][R12.64+0x22] ;  /* 0x000022240c037981 */ /* 0x000564000c1e1520 */
.L_x_303:
[----:B------:R-:W-:Y:S05]  /*b520*/  BSYNC B1 ;  /* 0x0000000000017941 */ /* 0x000fea0003800000 */
.L_x_302:
[----:B0----5:R-:W-:Y:S01]  /*b530*/  HADD2.F32 R5, -RZ, R3.H0_H0 ;  /* 0x20000003ff057230 */ /* 0x021fe20000004100 */
[----:B------:R-:W-:Y:S01]  /*b540*/  ISETP.GT.AND P3, PT, R0, 0x18, P0 ;  /* 0x000000180000780c */ /* 0x000fe20000764270 */
[----:B------:R-:W-:Y:S03]  /*b550*/  BSSY B1, `(.L_x_304) ;  /* 0x000000a000017945 */ /* 0x000fe60003800000 */
[----:B------:R-:W-:Y:S01]  /*b560*/  FMUL R4, R5, R16 ;  /* 0x0000001005047220 */ /* 0x000fe20000400000 */
[----:B------:R-:W-:-:S03]  /*b570*/  @P2 IMAD.MOV.U32 R5, RZ, RZ, R159 ;  /* 0x000000ffff052224 */ /* 0x000fc600078e009f */
[----:B------:R-:W-:-:S05]  /*b580*/  FFMA R4, R35, R2, R4 ;  /* 0x0000000223047223 */ /* 0x000fca0000000004 */
[----:B------:R-:W-:-:S04]  /*b590*/  F2FP.F16.F32.PACK_AB R4, RZ, R4 ;  /* 0x00000004ff04723e */ /* 0x000fc800000000ff */
[----:B------:R-:W-:Y:S01]  /*b5a0*/  PRMT R10, R4, 0x7610, R10 ;  /* 0x00007610040a7816 */ /* 0x000fe2000000000a */
[----:B------:R-:W-:-:S05]  /*b5b0*/  @P2 IMAD.MOV.U32 R4, RZ, RZ, R158 ;  /* 0x000000ffff042224 */ /* 0x000fca00078e009e */
[----:B------:R0:W-:Y:S01]  /*b5c0*/  @P2 STG.E.U16 desc[UR36][R4.64+0x22], R10 ;  /* 0x0000220a04002986 */ /* 0x0001e2000c101524 */
[----:B------:R-:W-:Y:S05]  /*b5d0*/  @!P3 BRA `(.L_x_305) ;  /* 0x000000000004b947 */ /* 0x000fea0003800000 */
[----:B------:R0:W5:Y:S02]  /*b5e0*/  LDG.E.LTC128B.U16 R3, desc[UR36][R6.64+0x30] ;  /* 0x0000302406037981 */ /* 0x000164000c1e1520 */
.L_x_305:
[----:B------:R-:W-:Y:S05]  /*b5f0*/  BSYNC B1 ;  /* 0x0000000000017941 */ /* 0x000fea0003800000 */
.L_x_304:
        /* <DEDUP_REMOVED lines=9> */
.L_x_307:
[----:B------:R-:W-:Y:S05]  /*b690*/  BSYNC B1 ;  /* 0x0000000000017941 */ /* 0x000fea0003800000 */
.L_x_306:
        /* <DEDUP_REMOVED lines=9> */
.L_x_309:
[----:B------:R-:W-:Y:S05]  /*b730*/  BSYNC B1 ;  /* 0x0000000000017941 */ /* 0x000fea0003800000 */
.L_x_308:
[----:B-----5:R-:W-:Y:S01]  /*b740*/  HADD2.F32 R5, -RZ, R3.H0_H0 ;  /* 0x20000003ff057230 */ /* 0x020fe20000004100 */
[----:B0-----:R-:W-:Y:S01]  /*b750*/  @P3 MOV R4, R158 ;  /* 0x0000009e00043202 */ /* 0x001fe20000000f00 */
[----:B------:R-:W-:Y:S01]  /*b760*/  BSSY B1, `(.L_x_310) ;  /* 0x000000a000017945 */ /* 0x000fe20003800000 */
[----:B------:R-:W-:Y:S02]  /*b770*/  ISETP.GT.AND P2, PT, R0, 0x19, P1 ;  /* 0x000000190000780c */ /* 0x000fe40000f44270 */
[----:B------:R-:W-:-:S04]  /*b780*/  FMUL R5, R5, R16 ;  /* 0x0000001005057220 */ /* 0x000fc80000400000 */
[----:B------:R-:W-:-:S05]  /*b790*/  FFMA R5, R38, R2, R5 ;  /* 0x0000000226057223 */ /* 0x000fca0000000005 */
[----:B------:R-:W-:-:S04]  /*b7a0*/  F2FP.F16.F32.PACK_AB R5, RZ, R5 ;  /* 0x00000005ff05723e */ /* 0x000fc800000000ff */
[----:B------:R-:W-:Y:S01]  /*b7b0*/  PRMT R10, R5, 0x7610, R10 ;  /* 0x00007610050a7816 */ /* 0x000fe2000000000a */
[----:B------:R-:W-:-:S05]  /*b7c0*/  @P3 IMAD.MOV.U32 R5, RZ, RZ, R159 ;  /* 0x000000ffff053224 */ /* 0x000fca00078e009f */
[----:B------:R0:W-:Y:S01]  /*b7d0*/  @P3 STG.E.U16 desc[UR36][R4.64+0x30], R10 ;  /* 0x0000300a04003986 */ /* 0x0001e2000c101524 */
[----:B------:R-:W-:Y:S05]  /*b7e0*/  @!P2 BRA `(.L_x_311) ;  /* 0x000000000004a947 */ /* 0x000fea0003800000 */
[----:B------:R0:W5:Y:S02]  /*b7f0*/  LDG.E.LTC128B.U16 R3, desc[UR36][R12.64+0x32] ;  /* 0x000032240c037981 */ /* 0x000164000c1e1520 */
.L_x_311:
[----:B------:R-:W-:Y:S05]  /*b800*/  BSYNC B1 ;  /* 0x0000000000017941 */ /* 0x000fea0003800000 */
.L_x_310:
        /* <DEDUP_REMOVED lines=12> */
.L_x_313:
[----:B------:R-:W-:Y:S05]  /*b8d0*/  BSYNC B1 ;  /* 0x0000000000017941 */ /* 0x000fea0003800000 */
.L_x_312:
        /* <DEDUP_REMOVED lines=9> */
.L_x_315:
[----:B------:R-:W-:Y:S05]  /*b970*/  BSYNC B1 ;  /* 0x0000000000017941 */ /* 0x000fea0003800000 */
.L_x_314:
        /* <DEDUP_REMOVED lines=9> */
.L_x_317:
[----:B------:R-:W-:Y:S05]  /*ba10*/  BSYNC B1 ;  /* 0x0000000000017941 */ /* 0x000fea0003800000 */
.L_x_316:
[----:B-----5:R-:W-:Y:S01]  /*ba20*/  HADD2.F32 R5, -RZ, R3.H0_H0 ;  /* 0x20000003ff057230 */ /* 0x020fe20000004100 */
[----:B------:R-:W-:Y:S01]  /*ba30*/  ISETP.GT.AND P2, PT, R0, 0x21, P1 ;  /* 0x000000210000780c */ /* 0x000fe20000f44270 */
[----:B0-----:R-:W-:Y:S01]  /*ba40*/  @P3 IMAD.MOV.U32 R4, RZ, RZ, R158 ;  /* 0x000000ffff043224 */ /* 0x001fe200078e009e */
[----:B------:R-:W-:Y:S02]  /*ba50*/  BSSY B1, `(.L_x_318) ;  /* 0x0000009000017945 */ /* 0x000fe40003800000 */
[----:B------:R-:W-:-:S04]  /*ba60*/  FMUL R5, R5, R16 ;  /* 0x0000001005057220 */ /* 0x000fc80000400000 */
[----:B------:R-:W-:-:S05]  /*ba70*/  FFMA R5, R42, R2, R5 ;  /* 0x000000022a057223 */ /* 0x000fca0000000005 */
[----:B------:R-:W-:-:S04]  /*ba80*/  F2FP.F16.F32.PACK_AB R5, RZ, R5 ;  /* 0x00000005ff05723e */ /* 0x000fc800000000ff */
[----:B------:R-:W-:Y:S02]  /*ba90*/  PRMT R10, R5, 0x7610, R10 ;  /* 0x00007610050a7816 */ /* 0x000fe4000000000a */
[----:B------:R-:W-:-:S05]  /*baa0*/  @P3 MOV R5, R159 ;  /* 0x0000009f00053202 */ /* 0x000fca0000000f00 */
[----:B------:R0:W-:Y:S01]  /*bab0*/  @P3 STG.E.U16 desc[UR36][R4.64+0x40], R10 ;  /* 0x0000400a04003986 */ /* 0x0001e2000c101524 */
[----:B------:R-:W-:Y:S05]  /*bac0*/  @!P2 BRA `(.L_x_319) ;  /* 0x000000000004a947 */ /* 0x000fea0003800000 */
[----:B------:R0:W5:Y:S02]  /*bad0*/  LDG.E.LTC128B.U16 R3, desc[UR36][R12.64+0x42] ;  /* 0x000042240c037981 */ /* 0x000164000c1e1520 */
.L_x_319:
[----:B------:R-:W-:Y:S05]  /*bae0*/  BSYNC B1 ;  /* 0x0000000000017941 */ /* 0x000fea0003800000 */
.L_x_318:
        /* <DEDUP_REMOVED lines=12> */
.L_x_321:
[----:B------:R-:W-:Y:S05]  /*bbb0*/  BSYNC B1 ;  /* 0x0000000000017941 */ /* 0x000fea0003800000 */
.L_x_320:
        /* <DEDUP_REMOVED lines=9> */
.L_x_323:
[----:B------:R-:W-:Y:S05]  /*bc50*/  BSYNC B1 ;  /* 0x0000000000017941 */ /* 0x000fea0003800000 */
.L_x_322:
        /* <DEDUP_REMOVED lines=9> */
.L_x_325:
[----:B------:R-:W-:Y:S05]  /*bcf0*/  BSYNC B1 ;  /* 0x0000000000017941 */ /* 0x000fea0003800000 */
.L_x_324:
[----:B-----5:R-:W-:Y:S01]  /*bd00*/  HADD2.F32 R5, -RZ, R3.H0_H0 ;  /* 0x20000003ff057230 */ /* 0x020fe20000004100 */
[----:B------:R-:W-:Y:S01]  /*bd10*/  ISETP.GT.AND P2, PT, R0, 0x29, P1 ;  /* 0x000000290000780c */ /* 0x000fe20000f44270 */
[----:B0-----:R-:W-:Y:S01]  /*bd20*/  @P3 IMAD.MOV.U32 R4, RZ, RZ, R158 ;  /* 0x000000ffff043224 */ /* 0x001fe200078e009e */
[----:B------:R-:W-:Y:S02]  /*bd30*/  BSSY B1, `(.L_x_326) ;  /* 0x0000009000017945 */ /* 0x000fe40003800000 */
        /* <DEDUP_REMOVED lines=8> */
.L_x_327:
[----:B------:R-:W-:Y:S05]  /*bdc0*/  BSYNC B1 ;  /* 0x0000000000017941 */ /* 0x000fea0003800000 */
.L_x_326:
[----:B0----5:R-:W-:Y:S01]  /*bdd0*/  HADD2.F32 R5, -RZ, R3.H0_H0 ;  /* 0x20000003ff057230 */ /* 0x021fe20000004100 */
[----:B------:R-:W-:Y:S01]  /*bde0*/  ISETP.GT.AND P3, PT, R0, 0x30, P0 ;  /* 0x000000300000780c */ /* 0x000fe20000764270 */
[----:B------:R-:W-:Y:S03]  /*bdf0*/  BSSY B1, `(.L_x_328) ;  /* 0x000000a000017945 */ /* 0x000fe60003800000 */
[----:B------:R-:W-:Y:S01]  /*be00*/  FMUL R4, R5, R16 ;  /* 0x0000001005047220 */ /* 0x000fe20000400000 */
[----:B------:R-:W-:-:S03]  /*be10*/  @P2 IMAD.MOV.U32 R5, RZ, RZ, R159 ;  /* 0x000000ffff052224 */ /* 0x000fc600078e009f */
[----:B------:R-:W-:-:S05]  /*be20*/  FFMA R4, R47, R2, R4 ;  /* 0x000000022f047223 */ /* 0x000fca0000000004 */
[----:B------:R-:W-:-:S04]  /*be30*/  F2FP.F16.F32.PACK_AB R4, RZ, R4 ;  /* 0x00000004ff04723e */ /* 0x000fc800000000ff */
[----:B------:R-:W-:Y:S02]  /*be40*/  PRMT R10, R4, 0x7610, R10 ;  /* 0x00007610040a7816 */ /* 0x000fe4000000000a */
[----:B------:R-:W-:-:S05]  /*be50*/  @P2 MOV R4, R158 ;  /* 0x0000009e00042202 */ /* 0x000fca0000000f00 */
[----:B------:R0:W-:Y:S01]  /*be60*/  @P2 STG.E.U16 desc[UR36][R4.64+0x52], R10 ;  /* 0x0000520a04002986 */ /* 0x0001e2000c101524 */
[----:B------:R-:W-:Y:S05]  /*be70*/  @!P3 BRA `(.L_x_329) ;  /* 0x000000000004b947 */ /* 0x000fea0003800000 */
[----:B------:R0:W5:Y:S02]  /*be80*/  LDG.E.LTC128B.U16 R3, desc[UR36][R6.64+0x60] ;  /* 0x0000602406037981 */ /* 0x000164000c1e1520 */
.L_x_329:
[----:B------:R-:W-:Y:S05]  /*be90*/  BSYNC B1 ;  /* 0x0000000000017941 */ /* 0x000fea0003800000 */
.L_x_328:
        /* <DEDUP_REMOVED lines=9> */
.L_x_331:
[----:B------:R-:W-:Y:S05]  /*bf30*/  BSYNC B1 ;  /* 0x0000000000017941 */ /* 0x000fea0003800000 */
.L_x_330:
        /* <DEDUP_REMOVED lines=9> */
.L_x_333:
[----:B------:R-:W-:Y:S05]  /*bfd0*/  BSYNC B1 ;  /* 0x0000000000017941 */ /* 0x000fea0003800000 */
.L_x_332:
        /* <DEDUP_REMOVED lines=12> */
.L_x_335:
[----:B------:R-:W-:Y:S05]  /*c0a0*/  BSYNC B1 ;  /* 0x0000000000017941 */ /* 0x000fea0003800000 */
.L_x_334:
[----:B0----5:R-:W-:Y:S01]  /*c0b0*/  HADD2.F32 R5, -RZ, R3.H0_H0 ;  /* 0x20000003ff057230 */ /* 0x021fe20000004100 */
[----:B------:R-:W-:Y:S01]  /*c0c0*/  ISETP.GT.AND P3, PT, R0, 0x38, P0 ;  /* 0x000000380000780c */ /* 0x000fe20000764270 */
[----:B------:R-:W-:Y:S03]  /*c0d0*/  BSSY B1, `(.L_x_336) ;  /* 0x000000a000017945 */ /* 0x000fe60003800000 */
[----:B------:R-:W-:Y:S01]  /*c0e0*/  FMUL R4, R5, R16 ;  /* 0x0000001005047220 */ /* 0x000fe20000400000 */
[----:B------:R-:W-:-:S03]  /*c0f0*/  @P2 MOV R5, R159 ;  /* 0x0000009f00052202 */ /* 0x000fc60000000f00 */
[----:B------:R-:W-:-:S05]  /*c100*/  FFMA R4, R51, R2, R4 ;  /* 0x0000000233047223 */ /* 0x000fca0000000004 */
[----:B------:R-:W-:-:S04]  /*c110*/  F2FP.F16.F32.PACK_AB R4, RZ, R4 ;  /* 0x00000004ff04723e */ /* 0x000fc800000000ff */
[----:B------:R-:W-:Y:S01]  /*c120*/  PRMT R10, R4, 0x7610, R10 ;  /* 0x00007610040a7816 */ /* 0x000fe2000000000a */
[----:B------:R-:W-:-:S05]  /*c130*/  @P2 IMAD.MOV.U32 R4, RZ, RZ, R158 ;  /* 0x000000ffff042224 */ /* 0x000fca00078e009e */
[----:B------:R0:W-:Y:S01]  /*c140*/  @P2 STG.E.U16 desc[UR36][R4.64+0x62], R10 ;  /* 0x0000620a04002986 */ /* 0x0001e2000c101524 */
[----:B------:R-:W-:Y:S05]  /*c150*/  @!P3 BRA `(.L_x_337) ;  /* 0x000000000004b947 */ /* 0x000fea0003800000 */
[----:B------:R0:W5:Y:S02]  /*c160*/  LDG.E.LTC128B.U16 R3, desc[UR36][R6.64+0x70] ;  /* 0x0000702406037981 */ /* 0x000164000c1e1520 */
.L_x_337:
[----:B------:R-:W-:Y:S05]  /*c170*/  BSYNC B1 ;  /* 0x0000000000017941 */ /* 0x000fea0003800000 */
.L_x_336:
        /* <DEDUP_REMOVED lines=9> */
.L_x_339:
[----:B------:R-:W-:Y:S05]  /*c210*/  BSYNC B1 ;  /* 0x0000000000017941 */ /* 0x000fea0003800000 */
.L_x_338:
        /* <DEDUP_REMOVED lines=9> */
.L_x_341:
[----:B------:R-:W-:Y:S05]  /*c2b0*/  BSYNC B1 ;  /* 0x0000000000017941 */ /* 0x000fea0003800000 */
.L_x_340:
        /* <DEDUP_REMOVED lines=12> */
.L_x_343:
[----:B------:R-:W-:Y:S05]  /*c380*/  BSYNC B1 ;  /* 0x0000000000017941 */ /* 0x000fea0003800000 */
.L_x_342:
        /* <DEDUP_REMOVED lines=12> */
.L_x_345:
[----:B------:R-:W-:Y:S05]  /*c450*/  BSYNC B1 ;  /* 0x0000000000017941 */ /* 0x000fea0003800000 */
.L_x_344:
        /* <DEDUP_REMOVED lines=9> */
.L_x_347:
[----:B------:R-:W-:Y:S05]  /*c4f0*/  BSYNC B1 ;  /* 0x0000000000017941 */ /* 0x000fea0003800000 */
.L_x_346:
        /* <DEDUP_REMOVED lines=9> */
.L_x_349:
[----:B------:R-:W-:Y:S05]  /*c590*/  BSYNC B1 ;  /* 0x0000000000017941 */ /* 0x000fea0003800000 */
.L_x_348:
        /* <DEDUP_REMOVED lines=12> */
.L_x_351:
[----:B------:R-:W-:Y:S05]  /*c660*/  BSYNC B1 ;  /* 0x0000000000017941 */ /* 0x000fea0003800000 */
.L_x_350:
        /* <DEDUP_REMOVED lines=12> */
.L_x_353:
[----:B------:R-:W-:Y:S05]  /*c730*/  BSYNC B1 ;  /* 0x0000000000017941 */ /* 0x000fea0003800000 */
.L_x_352:
        /* <DEDUP_REMOVED lines=9> */
.L_x_355:
[----:B------:R-:W-:Y:S05]  /*c7d0*/  BSYNC B1 ;  /* 0x0000000000017941 */ /* 0x000fea0003800000 */
.L_x_354:
        /* <DEDUP_REMOVED lines=9> */
.L_x_357:
[----:B------:R-:W-:Y:S05]  /*c870*/  BSYNC B1 ;  /* 0x0000000000017941 */ /* 0x000fea0003800000 */
.L_x_356:
        /* <DEDUP_REMOVED lines=12> */
.L_x_359:
[----:B------:R-:W-:Y:S05]  /*c940*/  BSYNC B1 ;  /* 0x0000000000017941 */ /* 0x000fea0003800000 */
.L_x_358:
        /* <DEDUP_REMOVED lines=12> */
.L_x_361:
[----:B------:R-:W-:Y:S05]  /*ca10*/  BSYNC B1 ;  /* 0x0000000000017941 */ /* 0x000fea0003800000 */
.L_x_360:
        /* <DEDUP_REMOVED lines=9> */
.L_x_363:
[----:B------:R-:W-:Y:S05]  /*cab0*/  BSYNC B1 ;  /* 0x0000000000017941 */ /* 0x000fea0003800000 */
.L_x_362:
        /* <DEDUP_REMOVED lines=9> */
.L_x_365:
[----:B------:R-:W-:Y:S05]  /*cb50*/  BSYNC B1 ;  /* 0x0000000000017941 */ /* 0x000fea0003800000 */
.L_x_364:
        /* <DEDUP_REMOVED lines=12> */
.L_x_367:
[----:B------:R-:W-:Y:S05]  /*cc20*/  BSYNC B1 ;  /* 0x0000000000017941 */ /* 0x000fea0003800000 */
.L_x_366:
        /* <DEDUP_REMOVED lines=12> */
.L_x_369:
[----:B------:R-:W-:Y:S05]  /*ccf0*/  BSYNC B1 ;  /* 0x0000000000017941 */ /* 0x000fea0003800000 */
.L_x_368:
        /* <DEDUP_REMOVED lines=9> */
.L_x_371:
[----:B------:R-:W-:Y:S05]  /*cd90*/  BSYNC B1 ;  /* 0x0000000000017941 */ /* 0x000fea0003800000 */
.L_x_370:
        /* <DEDUP_REMOVED lines=9> */
.L_x_373:
[----:B------:R-:W-:Y:S05]  /*ce30*/  BSYNC B1 ;  /* 0x0000000000017941 */ /* 0x000fea0003800000 */
.L_x_372:
        /* <DEDUP_REMOVED lines=12> */
.L_x_375:
[----:B------:R-:W-:Y:S05]  /*cf00*/  BSYNC B1 ;  /* 0x0000000000017941 */ /* 0x000fea0003800000 */
.L_x_374:
        /* <DEDUP_REMOVED lines=12> */
.L_x_377:
[----:B------:R-:W-:Y:S05]  /*cfd0*/  BSYNC B1 ;  /* 0x0000000000017941 */ /* 0x000fea0003800000 */
.L_x_376:
        /* <DEDUP_REMOVED lines=9> */
.L_x_379:
[----:B------:R-:W-:Y:S05]  /*d070*/  BSYNC B1 ;  /* 0x0000000000017941 */ /* 0x000fea0003800000 */
.L_x_378:
        /* <DEDUP_REMOVED lines=9> */
.L_x_381:
[----:B------:R-:W-:Y:S05]  /*d110*/  BSYNC B1 ;  /* 0x0000000000017941 */ /* 0x000fea0003800000 */
.L_x_380:
        /* <DEDUP_REMOVED lines=12> */
.L_x_383:
[----:B------:R-:W-:Y:S05]  /*d1e0*/  BSYNC B1 ;  /* 0x0000000000017941 */ /* 0x000fea0003800000 */
.L_x_382:
        /* <DEDUP_REMOVED lines=12> */
.L_x_385:
[----:B------:R-:W-:Y:S05]  /*d2b0*/  BSYNC B1 ;  /* 0x0000000000017941 */ /* 0x000fea0003800000 */
.L_x_384:
        /* <DEDUP_REMOVED lines=9> */
.L_x_387:
[----:B------:R-:W-:Y:S05]  /*d350*/  BSYNC B1 ;  /* 0x0000000000017941 */ /* 0x000fea0003800000 */
.L_x_386:
        /* <DEDUP_REMOVED lines=9> */
.L_x_389:
[----:B------:R-:W-:Y:S05]  /*d3f0*/  BSYNC B1 ;  /* 0x0000000000017941 */ /* 0x000fea0003800000 */
.L_x_388:
        /* <DEDUP_REMOVED lines=12> */
.L_x_391:
[----:B------:R-:W-:Y:S05]  /*d4c0*/  BSYNC B1 ;  /* 0x0000000000017941 */ /* 0x000fea0003800000 */
.L_x_390:
        /* <DEDUP_REMOVED lines=12> */
.L_x_393:
[----:B------:R-:W-:Y:S05]  /*d590*/  BSYNC B1 ;  /* 0x0000000000017941 */ /* 0x000fea0003800000 */
.L_x_392:
        /* <DEDUP_REMOVED lines=9> */
.L_x_395:
[----:B------:R-:W-:Y:S05]  /*d630*/  BSYNC B1 ;  /* 0x0000000000017941 */ /* 0x000fea0003800000 */
.L_x_394:
        /* <DEDUP_REMOVED lines=9> */
.L_x_397:
[----:B------:R-:W-:Y:S05]  /*d6d0*/  BSYNC B1 ;  /* 0x0000000000017941 */ /* 0x000fea0003800000 */
.L_x_396:
        /* <DEDUP_REMOVED lines=12> */
.L_x_399:
[----:B------:R-:W-:Y:S05]  /*d7a0*/  BSYNC B1 ;  /* 0x0000000000017941 */ /* 0x000fea0003800000 */
.L_x_398:
        /* <DEDUP_REMOVED lines=12> */
.L_x_401:
[----:B------:R-:W-:Y:S05]  /*d870*/  BSYNC B1 ;  /* 0x0000000000017941 */ /* 0x000fea0003800000 */
.L_x_400:
        /* <DEDUP_REMOVED lines=9> */
.L_x_403:
[----:B------:R-:W-:Y:S05]  /*d910*/  BSYNC B1 ;  /* 0x0000000000017941 */ /* 0x000fea0003800000 */
.L_x_402:
        /* <DEDUP_REMOVED lines=9> */
.L_x_405:
[----:B------:R-:W-:Y:S05]  /*d9b0*/  BSYNC B1 ;  /* 0x0000000000017941 */ /* 0x000fea0003800000 */
.L_x_404:
        /* <DEDUP_REMOVED lines=12> */
.L_x_407:
[----:B------:R-:W-:Y:S05]  /*da80*/  BSYNC B1 ;  /* 0x0000000000017941 */ /* 0x000fea0003800000 */
.L_x_406:
        /* <DEDUP_REMOVED lines=12> */
.L_x_409:
[----:B------:R-:W-:Y:S05]  /*db50*/  BSYNC B1 ;  /* 0x0000000000017941 */ /* 0x000fea0003800000 */
.L_x_408:
        /* <DEDUP_REMOVED lines=9> */
.L_x_411:
[----:B------:R-:W-:Y:S05]  /*dbf0*/  BSYNC B1 ;  /* 0x0000000000017941 */ /* 0x000fea0003800000 */
.L_x_410:
        /* <DEDUP_REMOVED lines=9> */
.L_x_413:
[----:B------:R-:W-:Y:S05]  /*dc90*/  BSYNC B1 ;  /* 0x0000000000017941 */ /* 0x000fea0003800000 */
.L_x_412:
        /* <DEDUP_REMOVED lines=12> */
.L_x_415:
[----:B------:R-:W-:Y:S05]  /*dd60*/  BSYNC B1 ;  /* 0x0000000000017941 */ /* 0x000fea0003800000 */
.L_x_414:
        /* <DEDUP_REMOVED lines=12> */
.L_x_417:
[----:B------:R-:W-:Y:S05]  /*de30*/  BSYNC B1 ;  /* 0x0000000000017941 */ /* 0x000fea0003800000 */
.L_x_416:
        /* <DEDUP_REMOVED lines=9> */
.L_x_419:
[----:B------:R-:W-:Y:S05]  /*ded0*/  BSYNC B1 ;  /* 0x0000000000017941 */ /* 0x000fea0003800000 */
.L_x_418:
        /* <DEDUP_REMOVED lines=9> */
.L_x_421:
[----:B------:R-:W-:Y:S05]  /*df70*/  BSYNC B1 ;  /* 0x0000000000017941 */ /* 0x000fea0003800000 */
.L_x_420:
        /* <DEDUP_REMOVED lines=12> */
.L_x_423:
[----:B------:R-:W-:Y:S05]  /*e040*/  BSYNC B1 ;  /* 0x0000000000017941 */ /* 0x000fea0003800000 */
.L_x_422:
        /* <DEDUP_REMOVED lines=12> */
.L_x_425:
[----:B------:R-:W-:Y:S05]  /*e110*/  BSYNC B1 ;  /* 0x0000000000017941 */ /* 0x000fea0003800000 */
.L_x_424:
        /* <DEDUP_REMOVED lines=9> */
.L_x_427:
[----:B------:R-:W-:Y:S05]  /*e1b0*/  BSYNC B1 ;  /* 0x0000000000017941 */ /* 0x000fea0003800000 */
.L_x_426:
        /* <DEDUP_REMOVED lines=9> */
.L_x_429:
[----:B------:R-:W-:Y:S05]  /*e250*/  BSYNC B1 ;  /* 0x0000000000017941 */ /* 0x000fea0003800000 */
.L_x_428:
        /* <DEDUP_REMOVED lines=12> */
.L_x_431:
[----:B------:R-:W-:Y:S05]  /*e320*/  BSYNC B1 ;  /* 0x0000000000017941 */ /* 0x000fea0003800000 */
.L_x_430:
        /* <DEDUP_REMOVED lines=12> */
.L_x_433:
[----:B------:R-:W-:Y:S05]  /*e3f0*/  BSYNC B1 ;  /* 0x0000000000017941 */ /* 0x000fea0003800000 */
.L_x_432:
        /* <DEDUP_REMOVED lines=9> */
.L_x_435:
[----:B------:R-:W-:Y:S05]  /*e490*/  BSYNC B1 ;  /* 0x0000000000017941 */ /* 0x000fea0003800000 */
.L_x_434:
        /* <DEDUP_REMOVED lines=9> */
.L_x_437:
[----:B------:R-:W-:Y:S05]  /*e530*/  BSYNC B1 ;  /* 0x0000000000017941 */ /* 0x000fea0003800000 */
.L_x_436:
        /* <DEDUP_REMOVED lines=12> */
.L_x_439:
[----:B------:R-:W-:Y:S05]  /*e600*/  BSYNC B1 ;  /* 0x0000000000017941 */ /* 0x000fea0003800000 */
.L_x_438:
        /* <DEDUP_REMOVED lines=12> */
.L_x_441:
[----:B------:R-:W-:Y:S05]  /*e6d0*/  BSYNC B1 ;  /* 0x0000000000017941 */ /* 0x000fea0003800000 */
.L_x_440:
        /* <DEDUP_REMOVED lines=9> */
.L_x_443:
[----:B------:R-:W-:Y:S05]  /*e770*/  BSYNC B1 ;  /* 0x0000000000017941 */ /* 0x000fea0003800000 */
.L_x_442:
        /* <DEDUP_REMOVED lines=9> */
.L_x_445:
[----:B------:R-:W-:Y:S05]  /*e810*/  BSYNC B1 ;  /* 0x0000000000017941 */ /* 0x000fea0003800000 */
.L_x_444:
        /* <DEDUP_REMOVED lines=12> */
.L_x_447:
[----:B------:R-:W-:Y:S05]  /*e8e0*/  BSYNC B1 ;  /* 0x0000000000017941 */ /* 0x000fea0003800000 */
.L_x_446:
        /* <DEDUP_REMOVED lines=12> */
.L_x_449:
[----:B------:R-:W-:Y:S05]  /*e9b0*/  BSYNC B1 ;  /* 0x0000000000017941 */ /* 0x000fea0003800000 */
.L_x_448:
        /* <DEDUP_REMOVED lines=9> */
.L_x_451:
[----:B------:R-:W-:Y:S05]  /*ea50*/  BSYNC B1 ;  /* 0x0000000000017941 */ /* 0x000fea0003800000 */
.L_x_450:
        /* <DEDUP_REMOVED lines=9> */
.L_x_453:
[----:B------:R-:W-:Y:S05]  /*eaf0*/  BSYNC B1 ;  /* 0x0000000000017941 */ /* 0x000fea0003800000 */
.L_x_452:
        /* <DEDUP_REMOVED lines=12> */
.L_x_455:
[----:B------:R-:W-:Y:S05]  /*ebc0*/  BSYNC B1 ;  /* 0x0000000000017941 */ /* 0x000fea0003800000 */
.L_x_454:
        /* <DEDUP_REMOVED lines=12> */
.L_x_457:
[----:B------:R-:W-:Y:S05]  /*ec90*/  BSYNC B1 ;  /* 0x0000000000017941 */ /* 0x000fea0003800000 */
.L_x_456:
        /* <DEDUP_REMOVED lines=9> */
.L_x_459:
[----:B------:R-:W-:Y:S05]  /*ed30*/  BSYNC B1 ;  /* 0x0000000000017941 */ /* 0x000fea0003800000 */
.L_x_458:
        /* <DEDUP_REMOVED lines=9> */
.L_x_461:
[----:B------:R-:W-:Y:S05]  /*edd0*/  BSYNC B1 ;  /* 0x0000000000017941 */ /* 0x000fea0003800000 */
.L_x_460:
        /* <DEDUP_REMOVED lines=12> */
.L_x_463:
[----:B------:R-:W-:Y:S05]  /*eea0*/  BSYNC B1 ;  /* 0x0000000000017941 */ /* 0x000fea0003800000 */
.L_x_462:
        /* <DEDUP_REMOVED lines=12> */
.L_x_465:
[----:B------:R-:W-:Y:S05]  /*ef70*/  BSYNC B1 ;  /* 0x0000000000017941 */ /* 0x000fea0003800000 */
.L_x_464:
        /* <DEDUP_REMOVED lines=9> */
.L_x_467:
[----:B------:R-:W-:Y:S05]  /*f010*/  BSYNC B1 ;  /* 0x0000000000017941 */ /* 0x000fea0003800000 */
.L_x_466:
        /* <DEDUP_REMOVED lines=9> */
.L_x_469:
[----:B------:R-:W-:Y:S05]  /*f0b0*/  BSYNC B1 ;  /* 0x0000000000017941 */ /* 0x000fea0003800000 */
.L_x_468:
        /* <DEDUP_REMOVED lines=12> */
.L_x_471:
[----:B------:R-:W-:Y:S05]  /*f180*/  BSYNC B1 ;  /* 0x0000000000017941 */ /* 0x000fea0003800000 */
.L_x_470:
        /* <DEDUP_REMOVED lines=12> */
.L_x_473:
[----:B------:R-:W-:Y:S05]  /*f250*/  BSYNC B1 ;  /* 0x0000000000017941 */ /* 0x000fea0003800000 */
.L_x_472:
        /* <DEDUP_REMOVED lines=9> */
.L_x_475:
[----:B------:R-:W-:Y:S05]  /*f2f0*/  BSYNC B1 ;  /* 0x0000000000017941 */ /* 0x000fea0003800000 */
.L_x_474:
        /* <DEDUP_REMOVED lines=9> */
.L_x_477:
[----:B------:R-:W-:Y:S05]  /*f390*/  BSYNC B1 ;  /* 0x0000000000017941 */ /* 0x000fea0003800000 */
.L_x_476:
        /* <DEDUP_REMOVED lines=12> */
.L_x_479:
[----:B------:R-:W-:Y:S05]  /*f460*/  BSYNC B1 ;  /* 0x0000000000017941 */ /* 0x000fea0003800000 */
.L_x_478:
        /* <DEDUP_REMOVED lines=12> */
.L_x_481:
[----:B------:R-:W-:Y:S05]  /*f530*/  BSYNC B1 ;  /* 0x0000000000017941 */ /* 0x000fea0003800000 */
.L_x_480:
        /* <DEDUP_REMOVED lines=9> */
.L_x_483:
[----:B------:R-:W-:Y:S05]  /*f5d0*/  BSYNC B1 ;  /* 0x0000000000017941 */ /* 0x000fea0003800000 */
.L_x_482:
        /* <DEDUP_REMOVED lines=9> */
.L_x_485:
[----:B------:R-:W-:Y:S05]  /*f670*/  BSYNC B1 ;  /* 0x0000000000017941 */ /* 0x000fea0003800000 */
.L_x_484:
        /* <DEDUP_REMOVED lines=12> */
.L_x_487:
[----:B------:R-:W-:Y:S05]  /*f740*/  BSYNC B1 ;  /* 0x0000000000017941 */ /* 0x000fea0003800000 */
.L_x_486:
        /* <DEDUP_REMOVED lines=12> */
.L_x_489:
[----:B------:R-:W-:Y:S05]  /*f810*/  BSYNC B1 ;  /* 0x0000000000017941 */ /* 0x000fea0003800000 */
.L_x_488:
        /* <DEDUP_REMOVED lines=9> */
.L_x_491:
[----:B------:R-:W-:Y:S05]  /*f8b0*/  BSYNC B1 ;  /* 0x0000000000017941 */ /* 0x000fea0003800000 */
.L_x_490:
        /* <DEDUP_REMOVED lines=9> */
.L_x_493:
[----:B------:R-:W-:Y:S05]  /*f950*/  BSYNC B1 ;  /* 0x0000000000017941 */ /* 0x000fea0003800000 */
.L_x_492:
        /* <DEDUP_REMOVED lines=12> */
.L_x_495:
[----:B------:R-:W-:Y:S05]  /*fa20*/  BSYNC B1 ;  /* 0x0000000000017941 */ /* 0x000fea0003800000 */
.L_x_494:
        /* <DEDUP_REMOVED lines=12> */
.L_x_497:
[----:B------:R-:W-:Y:S05]  /*faf0*/  BSYNC B1 ;  /* 0x0000000000017941 */ /* 0x000fea0003800000 */
.L_x_496:
        /* <DEDUP_REMOVED lines=9> */
.L_x_499:
[----:B------:R-:W-:Y:S05]  /*fb90*/  BSYNC B1 ;  /* 0x0000000000017941 */ /* 0x000fea0003800000 */
.L_x_498:
        /* <DEDUP_REMOVED lines=9> */
.L_x_501:
[----:B------:R-:W-:Y:S05]  /*fc30*/  BSYNC B1 ;  /* 0x0000000000017941 */ /* 0x000fea0003800000 */
.L_x_500:
        /* <DEDUP_REMOVED lines=12> */
.L_x_503:
[----:B------:R-:W-:Y:S05]  /*fd00*/  BSYNC B1 ;  /* 0x0000000000017941 */ /* 0x000fea0003800000 */
.L_x_502:
        /* <DEDUP_REMOVED lines=12> */
.L_x_505:
[----:B------:R-:W-:Y:S05]  /*fdd0*/  BSYNC B1 ;  /* 0x0000000000017941 */ /* 0x000fea0003800000 */
.L_x_504:
        /* <DEDUP_REMOVED lines=9> */
.L_x_507:
[----:B------:R-:W-:Y:S05]  /*fe70*/  BSYNC B1 ;  /* 0x0000000000017941 */ /* 0x000fea0003800000 */
.L_x_506:
        /* <DEDUP_REMOVED lines=9> */
.L_x_509:
[----:B------:R-:W-:Y:S05]  /*ff10*/  BSYNC B1 ;  /* 0x0000000000017941 */ /* 0x000fea0003800000 */
.L_x_508:
        /* <DEDUP_REMOVED lines=12> */
.L_x_511:
[----:B------:R-:W-:Y:S05]  /*ffe0*/  BSYNC B1 ;  /* 0x0000000000017941 */ /* 0x000fea0003800000 */
.L_x_510:
        /* <DEDUP_REMOVED lines=12> */
.L_x_513:
[----:B------:R-:W-:Y:S05]  /*100b0*/  BSYNC B1 ;  /* 0x0000000000017941 */ /* 0x000fea0003800000 */
.L_x_512:
        /* <DEDUP_REMOVED lines=9> */
.L_x_515:
[----:B------:R-:W-:Y:S05]  /*10150*/  BSYNC B1 ;  /* 0x0000000000017941 */ /* 0x000fea0003800000 */
.L_x_514:
        /* <DEDUP_REMOVED lines=9> */
.L_x_517:
[----:B------:R-:W-:Y:S05]  /*101f0*/  BSYNC B1 ;  /* 0x0000000000017941 */ /* 0x000fea0003800000 */
.L_x_516:
        /* <DEDUP_REMOVED lines=12> */
.L_x_519:
[----:B------:R-:W-:Y:S05]  /*102c0*/  BSYNC B1 ;  /* 0x0000000000017941 */ /* 0x000fea0003800000 */
.L_x_518:
        /* <DEDUP_REMOVED lines=12> */
.L_x_521:
[----:B------:R-:W-:Y:S05]  /*10390*/  BSYNC B1 ;  /* 0x0000000000017941 */ /* 0x000fea0003800000 */
.L_x_520:
        /* <DEDUP_REMOVED lines=9> */
.L_x_523:
[----:B------:R-:W-:Y:S05]  /*10430*/  BSYNC B1 ;  /* 0x0000000000017941 */ /* 0x000fea0003800000 */
.L_x_522:
        /* <DEDUP_REMOVED lines=9> */
.L_x_525:
[----:B------:R-:W-:Y:S05]  /*104d0*/  BSYNC B1 ;  /* 0x0000000000017941 */ /* 0x000fea0003800000 */
.L_x_524:
        /* <DEDUP_REMOVED lines=12> */
.L_x_527:
[----:B------:R-:W-:Y:S05]  /*105a0*/  BSYNC B1 ;  /* 0x0000000000017941 */ /* 0x000fea0003800000 */
.L_x_526:
        /* <DEDUP_REMOVED lines=12> */
.L_x_529:
[----:B------:R-:W-:Y:S05]  /*10670*/  BSYNC B1 ;  /* 0x0000000000017941 */ /* 0x000fea0003800000 */
.L_x_528:
        /* <DEDUP_REMOVED lines=9> */
.L_x_531:
[----:B------:R-:W-:Y:S05]  /*10710*/  BSYNC B1 ;  /* 0x0000000000017941 */ /* 0x000fea0003800000 */
.L_x_530:
        /* <DEDUP_REMOVED lines=9> */
.L_x_533:
[----:B------:R-:W-:Y:S05]  /*107b0*/  BSYNC B1 ;  /* 0x0000000000017941 */ /* 0x000fea0003800000 */
.L_x_532:
[----:B-----5:R-:W-:Y:S01]  /*107c0*/  HADD2.F32 R5, -RZ, R3.H0_H0 ;  /* 0x20000003ff057230 */ /* 0x020fe20000004100 */
[----:B------:R-:W-:Y:S01]  /*107d0*/  ISETP.GT.AND P1, PT, R0, 0xf9, P1 ;  /* 0x000000f90000780c */ /* 0x000fe20000f24270 */
[----:B0-----:R-:W-:Y:S01]  /*107e0*/  @P2 IMAD.MOV.U32 R4, RZ, RZ, R158 ;  /* 0x000000ffff042224 */ /* 0x001fe200078e009e */
[----:B------:R-:W-:Y:S02]  /*107f0*/  BSSY B1, `(.L_x_534) ;  /* 0x0000009000017945 */ /* 0x000fe40003800000 */
[----:B------:R-:W-:-:S04]  /*10800*/  FMUL R5, R5, R16 ;  /* 0x0000001005057220 */ /* 0x000fc80000400000 */
[----:B------:R-:W-:-:S05]  /*10810*/  FFMA R5, R150, R2, R5 ;  /* 0x0000000296057223 */ /* 0x000fca0000000005 */
[----:B------:R-:W-:-:S04]  /*10820*/  F2FP.F16.F32.PACK_AB R5, RZ, R5 ;  /* 0x00000005ff05723e */ /* 0x000fc800000000ff */
[----:B-1--4-:R-:W-:Y:S01]  /*10830*/  PRMT R6, R5, 0x7610, R6 ;  /* 0x0000761005067816 */ /* 0x012fe20000000006 */
[----:B------:R-:W-:-:S05]  /*10840*/  @P2 IMAD.MOV.U32 R5, RZ, RZ, R159 ;  /* 0x000000ffff052224 */ /* 0x000fca00078e009f */
[----:B------:R0:W-:Y:S01]  /*10850*/  @P2 STG.E.U16 desc[UR36][R4.64+0x1f0], R6 ;  /* 0x0001f00604002986 */ /* 0x0001e2000c101524 */
[----:B------:R-:W-:Y:S05]  /*10860*/  @!P1 BRA `(.L_x_535) ;  /* 0x0000000000049947 */ /* 0x000fea0003800000 */
[----:B------:R1:W5:Y:S02]  /*10870*/  LDG.E.LTC128B.U16 R3, desc[UR36][R12.64+0x1f2] ;  /* 0x0001f2240c037981 */ /* 0x000364000c1e1520 */
.L_x_535:
[----:B------:R-:W-:Y:S05]  /*10880*/  BSYNC B1 ;  /* 0x0000000000017941 */ /* 0x000fea0003800000 */
.L_x_534:
[----:B------:R-:W-:Y:S05]  /*10890*/  @!P1 BRA `(.L_x_536) ;  /* 0x0000004c00b09947 */ /* 0x000fea0003800000 */
[----:B-----5:R-:W-:-:S05]  /*108a0*/  HADD2.F32 R3, -RZ, R3.H0_H0 ;  /* 0x20000003ff037230 */ /* 0x020fca0000004100 */
[----:B------:R-:W-:-:S04]  /*108b0*/  FMUL R0, R3, R16 ;  /* 0x0000001003007220 */ /* 0x000fc80000400000 */
[----:B------:R-:W-:-:S05]  /*108c0*/  FFMA R0, R151, R2, R0 ;  /* 0x0000000297007223 */ /* 0x000fca0000000000 */
[----:B------:R-:W-:-:S05]  /*108d0*/  F2FP.F16.F32.PACK_AB R0, RZ, R0 ;  /* 0x00000000ff00723e */ /* 0x000fca00000000ff */
[----:B------:R4:W-:Y:S01]  /*108e0*/  STG.E.U16 desc[UR36][R158.64+0x1f2], R0 ;  /* 0x0001f2009e007986 */ /* 0x0009e2000c101524 */
[----:B------:R-:W-:Y:S05]  /*108f0*/  BRA `(.L_x_536) ;  /* 0x0000004c00987947 */ /* 0x000fea0003800000 */
.L_x_29:
[----:B------:R-:W2:Y:S01]  /*10900*/  LDL.LU R3, [R1] ;  /* 0x0000000001037983 */ /* 0x000ea20000300800 */
[----:B------:R-:W-:-:S03]  /*10910*/  ULDC.64 UR4, c[0x0][0x5c0] ;  /* 0x0001700000047ab9 */ /* 0x000fc60000000a00 */
[----:B------:R-:W3:Y:S04]  /*10920*/  LDL.LU R9, [R1+0x60] ;  /* 0x0000600001097983 */ /* 0x000ee80000300800 */
[----:B------:R-:W4:Y:S04]  /*10930*/  LDL.LU R11, [R1+0x8c] ;  /* 0x00008c00010b7983 */ /* 0x000f280000300800 */
[----:B------:R-:W5:Y:S04]  /*10940*/  LDL.LU R235, [R1+0x9c] ;  /* 0x00009c0001eb7983 */ /* 0x000f680000300800 */
        /* <DEDUP_REMOVED lines=75> */
[----:B------:R-:W5:Y:S01]  /*10e00*/  LDL.LU R158, [R1+0x1cc] ;  /* 0x0001cc00019e7983 */ /* 0x000f620000300800 */
[----:B--2---:R-:W-:-:S03]  /*10e10*/  FMUL R3, R3, R2 ;  /* 0x0000000203037220 */ /* 0x004fc60000400000 */
[----:B------:R-:W2:Y:S01]  /*10e20*/  LDL.LU R157, [R1+0x1d0] ;  /* 0x0001d000019d7983 */ /* 0x000ea20000300800 */
[----:B------:R-:W-:-:S03]  /*10e30*/  LEA R4, P0, R6, UR4, 0x1 ;  /* 0x0000000406047c11 */ /* 0x000fc6000f8008ff */
[----:B------:R-:W2:Y:S04]  /*10e40*/  LDL.LU R156, [R1+0x1d4] ;  /* 0x0001d400019c7983 */ /* 0x000ea80000300800 */
[----:B------:R-:W2:Y:S04]  /*10e50*/  LDL.LU R155, [R1+0x1d8] ;  /* 0x0001d800019b7983 */ /* 0x000ea80000300800 */
[----:B------:R-:W2:Y:S04]  /*10e60*/  LDL.LU R154, [R1+0x1dc] ;  /* 0x0001dc00019a7983 */ /* 0x000ea80000300800 */
[----:B------:R-:W2:Y:S01]  /*10e70*/  LDL.LU R153, [R1+0x1e0] ;  /* 0x0001e00001997983 */ /* 0x000ea20000300800 */
[----:B------:R-:W-:-:S03]  /*10e80*/  LEA.HI.X R5, R6, UR5, R10, 0x1, P0 ;  /* 0x0000000506057c11 */ /* 0x000fc600080f0c0a */
[----:B------:R-:W2:Y:S01]  /*10e90*/  LDL.LU R152, [R1+0x1e4] ;  /* 0x0001e40001987983 */ /* 0x000ea20000300800 */
[----:B------:R-:W-:-:S03]  /*10ea0*/  F2FP.F16.F32.PACK_AB R3, RZ, R3 ;  /* 0x00000003ff03723e */ /* 0x000fc600000000ff */
[----:B------:R-:W2:Y:S04]  /*10eb0*/  LDL.LU R23, [R1+0x1e8] ;  /* 0x0001e80001177983 */ /* 0x000ea80000300800 */
[----:B------:R-:W2:Y:S04]  /*10ec0*/  LDL.LU R22, [R1+0x1ec] ;  /* 0x0001ec0001167983 */ /* 0x000ea80000300800 */
[----:B------:R-:W2:Y:S04]  /*10ed0*/  LDL.LU R21, [R1+0x1f0] ;  /* 0x0001f00001157983 */ /* 0x000ea80000300800 */
[----:B------:R-:W2:Y:S04]  /*10ee0*/  LDL.LU R20, [R1+0x1f4] ;  /* 0x0001f40001147983 */ /* 0x000ea80000300800 */
[----:B------:R-:W2:Y:S04]  /*10ef0*/  LDL.LU R19, [R1+0x1f8] ;  /* 0x0001f80001137983 */ /* 0x000ea80000300800 */
[----:B------:R-:W2:Y:S04]  /*10f00*/  LDL.LU R18, [R1+0x1fc] ;  /* 0x0001fc0001127983 */ /* 0x000ea80000300800 */
[----:B------:R-:W3:Y:S04]  /*10f10*/  LDL.LU R7, [R1+0x8] ;  /* 0x0000080001077983 */ /* 0x000ee80000300800 */
[----:B------:R-:W4:Y:S04]  /*10f20*/  LDL.LU R6, [R1+0xc] ;  /* 0x00000c0001067983 */ /* 0x000f280000300800 */
[----:B------:R0:W-:Y:S04]  /*10f30*/  @P1 STG.E.U16 desc[UR36][R4.64], R3 ;  /* 0x0000000304001986 */ /* 0x0001e8000c101524 */
[----:B0-----:R-:W5:Y:S01]  /*10f40*/  LDL.LU R3, [R1+0x4] ;  /* 0x0000040001037983 */ /* 0x001f620000300800 */
[----:B------:R-:W-:Y:S01]  /*10f50*/  ISETP.GT.AND P0, PT, R0, 0x1, P3 ;  /* 0x000000010000780c */ /* 0x000fe20001f04270 */
[----:B------:R-:W-:Y:S01]  /*10f60*/  USHF.L.U32 UR5, UR8, 0x4, URZ ;  /* 0x0000000408057899 */ /* 0x000fe2000800063f */
[----:B------:R-:W-:Y:S01]  /*10f70*/  ISETP.GT.AND P2, PT, R17, 0x8, PT ;  /* 0x000000081100780c */ /* 0x000fe20003f44270 */
[----:B------:R-:W-:Y:S01]  /*10f80*/  USHF.L.U64.HI UR4, UR8, 0x4, UR9 ;  /* 0x0000000408047899 */ /* 0x000fe20008010209 */
[----:B---3--:R-:W-:-:S05]  /*10f90*/  FMUL R7, R7, R2 ;  /* 0x0000000207077220 */ /* 0x008fca0000400000 */
[----:B------:R-:W-:-:S04]  /*10fa0*/  F2FP.F16.F32.PACK_AB R7, RZ, R7 ;  /* 0x00000007ff07723e */ /* 0x000fc800000000ff */
[----:B------:R-:W-:Y:S01]  /*10fb0*/  PRMT R8, R7, 0x7610, R8 ;  /* 0x0000761007087816 */ /* 0x000fe20000000008 */
[----:B-----5:R-:W-:-:S05]  /*10fc0*/  FMUL R3, R3, R2 ;  /* 0x0000000203037220 */ /* 0x020fca0000400000 */
[----:B------:R-:W-:-:S05]  /*10fd0*/  F2FP.F16.F32.PACK_AB R3, RZ, R3 ;  /* 0x00000003ff03723e */ /* 0x000fca00000000ff */
[----:B------:R4:W-:Y:S01]  /*10fe0*/  @P0 STG.E.U16 desc[UR36][R4.64+0x2], R3 ;  /* 0x0000020304000986 */ /* 0x0009e2000c101524 */
[----:B------:R-:W-:Y:S01]  /*10ff0*/  ISETP.GT.AND P0, PT, R0, RZ, P2 ;  /* 0x000000ff0000720c */ /* 0x000fe20001704270 */
[----:B----4-:R-:W-:Y:S01]  /*11000*/  FMUL R3, R6, R2 ;  /* 0x0000000206037220 */ /* 0x010fe20000400000 */
[----:B------:R-:W-:-:S04]  /*11010*/  IADD3 R6, P1, R4, UR5, RZ ;  /* 0x0000000504067c10 */ /* 0x000fc8000ff3e0ff */
[----:B------:R-:W-:Y:S02]  /*11020*/  IADD3.X R7, R5, UR4, RZ, P1, !PT ;  /* 0x0000000405077c10 */ /* 0x000fe40008ffe4ff */
[----:B------:R-:W-:-:S05]  /*11030*/  F2FP.F16.F32.PACK_AB R3, RZ, R3 ;  /* 0x00000003ff03723e */ /* 0x000fca00000000ff */
[----:B------:R0:W-:Y:S01]  /*11040*/  @P0 STG.E.U16 desc[UR36][R6.64], R8 ;  /* 0x0000000806000986 */ /* 0x0001e2000c101524 */
[----:B------:R-:W-:-:S03]  /*11050*/  ISETP.GT.AND P0, PT, R0, 0x1, P2 ;  /* 0x000000010000780c */ /* 0x000fc60001704270 */
[----:B0-----:R-:W3:Y:S10]  /*11060*/  LDL.LU R8, [R1+0x50] ;  /* 0x0000500001087983 */ /* 0x001ef40000300800 */
[----:B------:R0:W-:Y:S04]  /*11070*/  @P0 STG.E.U16 desc[UR36][R6.64+0x2], R3 ;  /* 0x0000020306000986 */ /* 0x0001e8000c101524 */
[----:B0-----:R-:W4:Y:S01]  /*11080*/  LDL.LU R3, [R1+0x10] ;  /* 0x0000100001037983 */ /* 0x001f220000300800 */
[----:B------:R-:W-:Y:S01]  /*11090*/  ISETP.GT.AND P0, PT, R0, 0x8, P3 ;  /* 0x000000080000780c */ /* 0x000fe20001f04270 */
[----:B----4-:R-:W-:-:S05]  /*110a0*/  FMUL R3, R3, R2 ;  /* 0x0000000203037220 */ /* 0x010fca0000400000 */
[----:B------:R-:W-:-:S07]  /*110b0*/  F2FP.F16.F32.PACK_AB R3, RZ, R3 ;  /* 0x00000003ff03723e */ /* 0x000fce00000000ff */
        /* <DEDUP_REMOVED lines=73> */
[----:B---3--:R-:W-:-:S05]  /*11550*/  FMUL R8, R8, R2 ;  /* 0x0000000208087220 */ /* 0x008fca0000400000 */
[----:B------:R-:W-:Y:S01]  /*11560*/  F2FP.F16.F32.PACK_AB R8, RZ, R8 ;  /* 0x00000008ff08723e */ /* 0x000fe200000000ff */
[----:B----4-:R-:W-:-:S05]  /*11570*/  FMUL R3, R3, R2 ;  /* 0x0000000203037220 */ /* 0x010fca0000400000 */
[----:B------:R-:W-:-:S05]  /*11580*/  F2FP.F16.F32.PACK_AB R3, RZ, R3 ;  /* 0x00000003ff03723e */ /* 0x000fca00000000ff */
[----:B------:R0:W-:Y:S01]  /*11590*/  @P0 STG.E.U16 desc[UR36][R6.64+0x42], R3 ;  /* 0x0000420306000986 */ /* 0x0001e2000c101524 */
[----:B------:R-:W-:-:S03]  /*115a0*/  ISETP.GT.AND P0, PT, R0, 0x28, P3 ;  /* 0x000000280000780c */ /* 0x000fc60001f04270 */
[----:B0-----:R-:W3:Y:S01]  /*115b0*/  LDL.LU R3, [R1+0x54] ;  /* 0x0000540001037983 */ /* 0x001ee20000300800 */
[----:B------:R-:W-:-:S09]  /*115c0*/  ISETP.GT.AND P1, PT, R0, 0x29, P3 ;  /* 0x000000290000780c */ /* 0x000fd20001f24270 */
[----:B------:R0:W-:Y:S04]  /*115d0*/  @P0 STG.E.U16 desc[UR36][R4.64+0x50], R8 ;  /* 0x0000500804000986 */ /* 0x0001e8000c101524 */
[----:B0-----:R-:W4:Y:S01]  /*115e0*/  LDL.LU R8, [R1+0x58] ;  /* 0x0000580001087983 */ /* 0x001f220000300800 */
[----:B---3--:R-:W-:-:S05]  /*115f0*/  FMUL R3, R3, R2 ;  /* 0x0000000203037220 */ /* 0x008fca0000400000 */
[----:B------:R-:W-:-:S05]  /*11600*/  F2FP.F16.F32.PACK_AB R3, RZ, R3 ;  /* 0x00000003ff03723e */ /* 0x000fca00000000ff */
[----:B------:R0:W-:Y:S01]  /*11610*/  @P1 STG.E.U16 desc[UR36][R4.64+0x52], R3 ;  /* 0x0000520304001986 */ /* 0x0001e2000c101524 */
[----:B----4-:R-:W-:-:S05]  /*11620*/  FMUL R8, R8, R2 ;  /* 0x0000000208087220 */ /* 0x010fca0000400000 */
[----:B------:R-:W-:Y:S01]  /*11630*/  F2FP.F16.F32.PACK_AB R8, RZ, R8 ;  /* 0x00000008ff08723e */ /* 0x000fe200000000ff */
[----:B0-----:R-:W3:Y:S03]  /*11640*/  LDL.LU R3, [R1+0x5c] ;  /* 0x00005c0001037983 */ /* 0x001ee60000300800 */
[----:B------:R-:W-:Y:S02]  /*11650*/  PRMT R10, R8, 0x7610, R10 ;  /* 0x00007610080a7816 */ /* 0x000fe4000000000a */
[----:B------:R-:W4:Y:S01]  /*11660*/  LDL.LU R8, [R1+0x64] ;  /* 0x0000640001087983 */ /* 0x000f220000300800 */
[C---:B------:R-:W-:Y:S02]  /*11670*/  ISETP.GT.AND P1, PT, R0.reuse, 0x28, P2 ;  /* 0x000000280000780c */ /* 0x040fe40001724270 */
[C---:B------:R-:W-:Y:S02]  /*11680*/  ISETP.GT.AND P4, PT, R0.reuse, 0x29, P2 ;  /* 0x000000290000780c */ /* 0x040fe40001784270 */
[C---:B------:R-:W-:Y:S01]  /*11690*/  ISETP.GT.AND P5, PT, R0.reuse, 0x30, P3 ;  /* 0x000000300000780c */ /* 0x040fe20001fa4270 */
[----:B------:R-:W-:Y:S01]  /*116a0*/  FMUL R9, R9, R2 ;  /* 0x0000000209097220 */ /* 0x000fe20000400000 */
[----:B------:R-:W-:-:S04]  /*116b0*/  ISETP.GT.AND P0, PT, R0, 0x31, P3 ;  /* 0x000000310000780c */ /* 0x000fc80001f04270 */
[----:B------:R-:W-:-:S03]  /*116c0*/  F2FP.F16.F32.PACK_AB R9, RZ, R9 ;  /* 0x00000009ff09723e */ /* 0x000fc600000000ff */
[----:B------:R0:W-:Y:S04]  /*116d0*/  @P1 STG.E.U16 desc[UR36][R6.64+0x50], R10 ;  /* 0x0000500a06001986 */ /* 0x0001e8000c101524 */
[----:B0-----:R-:W5:Y:S01]  /*116e0*/  LDL.LU R10, [R1+0x74] ;  /* 0x00007400010a7983 */ /* 0x001f620000300800 */
[----:B---3--:R-:W-:-:S05]  /*116f0*/  FMUL R3, R3, R2 ;  /* 0x0000000203037220 */ /* 0x008fca0000400000 */
[----:B------:R-:W-:Y:S01]  /*11700*/  F2FP.F16.F32.PACK_AB R3, RZ, R3 ;  /* 0x00000003ff03723e */ /* 0x000fe200000000ff */
[----:B----4-:R-:W-:-:S04]  /*11710*/  FMUL R8, R8, R2 ;  /* 0x0000000208087220 */ /* 0x010fc80000400000 */
[----:B------:R0:W-:Y:S04]  /*11720*/  @P4 STG.E.U16 desc[UR36][R6.64+0x52], R3 ;  /* 0x0000520306004986 */ /* 0x0001e8000c101524 */
[----:B------:R1:W-:Y:S01]  /*11730*/  @P5 STG.E.U16 desc[UR36][R4.64+0x60], R9 ;  /* 0x0000600904005986 */ /* 0x0003e2000c101524 */
[----:B0-----:R-:W-:-:S03]  /*11740*/  F2FP.F16.F32.PACK_AB R3, RZ, R8 ;  /* 0x00000008ff03723e */ /* 0x001fc600000000ff */
[----:B------:R-:W3:Y:S01]  /*11750*/  LDL.LU R8, [R1+0x68] ;  /* 0x0000680001087983 */ /* 0x000ee20000300800 */
[----:B-1----:R-:W-:-:S03]  /*11760*/  PRMT R9, R3, 0x7610, R9 ;  /* 0x0000761003097816 */ /* 0x002fc60000000009 */
[----:B------:R-:W4:Y:S04]  /*11770*/  LDL.LU R3, [R1+0x6c] ;  /* 0x00006c0001037983 */ /* 0x000f280000300800 */
[----:B------:R0:W-:Y:S04]  /*11780*/  @P0 STG.E.U16 desc[UR36][R4.64+0x62], R9 ;  /* 0x0000620904000986 */ /* 0x0001e8000c101524 */
[----:B0-----:R-:W2:Y:S01]  /*11790*/  LDL.LU R9, [R1+0x70] ;  /* 0x0000700001097983 */ /* 0x001ea20000300800 */
[----:B------:R-:W-:Y:S01]  /*117a0*/  ISETP.GT.AND P1, PT, R0, 0x30, P2 ;  /* 0x000000300000780c */ /* 0x000fe20001724270 */
[----:B---3--:R-:W-:-:S05]  /*117b0*/  FMUL R8, R8, R2 ;  /* 0x0000000208087220 */ /* 0x008fca0000400000 */
[----:B------:R-:W-:-:S07]  /*117c0*/  F2FP.F16.F32.PACK_AB R8, RZ, R8 ;  /* 0x00000008ff08723e */ /* 0x000fce00000000ff */
[----:B------:R0:W-:Y:S01]  /*117d0*/  @P1 STG.E.U16 desc[UR36][R6.64+0x60], R8 ;  /* 0x0000600806001986 */ /* 0x0001e2000c101524 */
[----:B--2---:R-:W-:-:S05]  /*117e0*/  FMUL R9, R9, R2 ;  /* 0x0000000209097220 */ /* 0x004fca0000400000 */
[----:B0-----:R-:W-:-:S04]  /*117f0*/  F2FP.F16.F32.PACK_AB R8, RZ, R9 ;  /* 0x00000009ff08723e */ /* 0x001fc800000000ff */
[----:B------:R-:W-:Y:S02]  /*11800*/  PRMT R9, R8, 0x7610, R9 ;  /* 0x0000761008097816 */ /* 0x000fe40000000009 */
[----:B------:R-:W2:Y:S01]  /*11810*/  LDL.LU R8, [R1+0x78] ;  /* 0x0000780001087983 */ /* 0x000ea20000300800 */
[----:B------:R-:W-:Y:S01]  /*11820*/  ISETP.GT.AND P4, PT, R0, 0x31, P2 ;  /* 0x000000310000780c */ /* 0x000fe20001784270 */
[-C--:B----4-:R-:W-:Y:S01]  /*11830*/  FMUL R3, R3, R2.reuse ;  /* 0x0000000203037220 */ /* 0x090fe20000400000 */
[----:B-----5:R-:W-:Y:S01]  /*11840*/  FMUL R10, R10, R2 ;  /* 0x000000020a0a7220 */ /* 0x020fe20000400000 */
[----:B------:R-:W-:-:S03]  /*11850*/  ISETP.GT.AND P5, PT, R0, 0x38, P3 ;  /* 0x000000380000780c */ /* 0x000fc60001fa4270 */
[----:B------:R-:W-:Y:S02]  /*11860*/  F2FP.F16.F32.PACK_AB R3, RZ, R3 ;  /* 0x00000003ff03723e */ /* 0x000fe400000000ff */
[----:B------:R-:W-:-:S05]  /*11870*/  ISETP.GT.AND P6, PT, R0, 0x39, P3 ;  /* 0x000000390000780c */ /* 0x000fca0001fc4270 */
[----:B------:R0:W-:Y:S04]  /*11880*/  @P4 STG.E.U16 desc[UR36][R6.64+0x62], R3 ;  /* 0x0000620306004986 */ /* 0x0001e8000c101524 */
[----:B------:R1:W-:Y:S01]  /*11890*/  @P5 STG.E.U16 desc[UR36][R4.64+0x70], R9 ;  /* 0x0000700904005986 */ /* 0x0003e2000c101524 */
[----:B0-----:R-:W-:-:S04]  /*118a0*/  F2FP.F16.F32.PACK_AB R3, RZ, R10 ;  /* 0x0000000aff03723e */ /* 0x001fc800000000ff */
[----:B------:R-:W-:Y:S01]  /*118b0*/  PRMT R10, R3, 0x7610, R10 ;  /* 0x00007610030a7816 */ /* 0x000fe2000000000a */
[----:B-1----:R-:W3:Y:S04]  /*118c0*/  LDL.LU R9, [R1+0x7c] ;  /* 0x00007c0001097983 */ /* 0x002ee80000300800 */
[----:B------:R0:W-:Y:S01]  /*118d0*/  @P6 STG.E.U16 desc[UR36][R4.64+0x72], R10 ;  /* 0x0000720a04006986 */ /* 0x0001e2000c101524 */
[----:B--2---:R-:W-:-:S05]  /*118e0*/  FMUL R8, R8, R2 ;  /* 0x0000000208087220 */ /* 0x004fca0000400000 */
[----:B------:R-:W-:Y:S02]  /*118f0*/  F2FP.F16.F32.PACK_AB R3, RZ, R8 ;  /* 0x00000008ff03723e */ /* 0x000fe400000000ff */
[----:B------:R-:W2:Y:S02]  /*11900*/  LDL.LU R8, [R1+0x80] ;  /* 0x0000800001087983 */ /* 0x000ea40000300800 */
[----:B0-----:R-:W-:Y:S02]  /*11910*/  PRMT R10, R3, 0x7610, R10 ;  /* 0x00007610030a7816 */ /* 0x001fe4000000000a */
[----:B------:R-:W4:Y:S01]  /*11920*/  LDL.LU R3, [R1+0x84] ;  /* 0x0000840001037983 */ /* 0x000f220000300800 */
[----:B------:R-:W-:-:S13]  /*11930*/  ISETP.GT.AND P0, PT, R0, 0x38, P2 ;  /* 0x000000380000780c */ /* 0x000fda0001704270 */
[----:B------:R0:W-:Y:S01]  /*11940*/  @P0 STG.E.U16 desc[UR36][R6.64+0x70], R10 ;  /* 0x0000700a06000986 */ /* 0x0001e2000c101524 */
[-C--:B--2---:R-:W-:Y:S01]  /*11950*/  FMUL R8, R8, R2.reuse ;  /* 0x0000000208087220 */ /* 0x084fe20000400000 */
[----:B----4-:R-:W-:-:S04]  /*11960*/  FMUL R3, R3, R2 ;  /* 0x0000000203037220 */ /* 0x010fc80000400000 */
[----:B0-----:R-:W-:Y:S02]  /*11970*/  F2FP.F16.F32.PACK_AB R10, RZ, R8 ;  /* 0x00000008ff0a723e */ /* 0x001fe400000000ff */
[----:B------:R-:W-:Y:S02]  /*11980*/  F2FP.F16.F32.PACK_AB R8, RZ, R3 ;  /* 0x00000003ff08723e */ /* 0x000fe400000000ff */
[----:B------:R-:W2:Y:S01]  /*11990*/  LDL.LU R3, [R1+0x88] ;  /* 0x0000880001037983 */ /* 0x000ea20000300800 */
[----:B------:R-:W-:Y:S01]  /*119a0*/  ISETP.GT.AND P1, PT, R0, 0x39, P2 ;  /* 0x000000390000780c */ /* 0x000fe20001724270 */
[----:B---3--:R-:W-:-:S05]  /*119b0*/  FMUL R9, R9, R2 ;  /* 0x0000000209097220 */ /* 0x008fca0000400000 */
[----:B------:R-:W-:-:S07]  /*119c0*/  F2FP.F16.F32.PACK_AB R9, RZ, R9 ;  /* 0x00000009ff09723e */ /* 0x000fce00000000ff */
[----:B------:R0:W-:Y:S04]  /*119d0*/  @P1 STG.E.U16 desc[UR36][R6.64+0x72], R9 ;  /* 0x0000720906001986 */ /* 0x0001e8000c101524 */
[----:B0-----:R-:W3:Y:S01]  /*119e0*/  LDL.LU R9, [R1+0x94] ;  /* 0x0000940001097983 */ /* 0x001ee20000300800 */
[----:B--2---:R-:W-:-:S05]  /*119f0*/  FMUL R3, R3, R2 ;  /* 0x0000000203037220 */ /* 0x004fca0000400000 */
[----:B------:R-:W-:-:S04]  /*11a00*/  F2FP.F16.F32.PACK_AB R3, RZ, R3 ;  /* 0x00000003ff03723e */ /* 0x000fc800000000ff */
[----:B------:R-:W-:Y:S02]  /*11a10*/  PRMT R12, R3, 0x7610, R12 ;  /* 0x00007610030c7816 */ /* 0x000fe4000000000c */
[----:B------:R-:W2:Y:S01]  /*11a20*/  LDL.LU R3, [R1+0x90] ;  /* 0x0000900001037983 */ /* 0x000ea20000300800 */
[----:B------:R-:W-:-:S13]  /*11a30*/  ISETP.GT.AND P4, PT, R0, 0x40, P3 ;  /* 0x000000400000780c */ /* 0x000fda0001f84270 */
[----:B------:R0:W-:Y:S01]  /*11a40*/  @P4 STG.E.U16 desc[UR36][R4.64+0x80], R10 ;  /* 0x0000800a04004986 */ /* 0x0001e2000c101524 */
[----:B--2---:R-:W-:-:S05]  /*11a50*/  FMUL R3, R3, R2 ;  /* 0x0000000203037220 */ /* 0x004fca0000400000 */
[----:B0-----:R-:W-:Y:S02]  /*11a60*/  F2FP.F16.F32.PACK_AB R10, RZ, R3 ;  /* 0x00000003ff0a723e */ /* 0x001fe400000000ff */
[----:B------:R-:W2:Y:S01]  /*11a70*/  LDL.LU R3, [R1+0x98] ;  /* 0x0000980001037983 */ /* 0x000ea20000300800 */
[C---:B------:R-:W-:Y:S02]  /*11a80*/  ISETP.GT.AND P5, PT, R0.reuse, 0x41, P3 ;  /* 0x000000410000780c */ /* 0x040fe40001fa4270 */
[C---:B------:R-:W-:Y:S01]  /*11a90*/  ISETP.GT.AND P0, PT, R0.reuse, 0x40, P2 ;  /* 0x000000400000780c */ /* 0x040fe20001704270 */
[-C--:B---3--:R-:W-:Y:S01]  /*11aa0*/  FMUL R9, R9, R2.reuse ;  /* 0x0000000209097220 */ /* 0x088fe20000400000 */
[C---:B------:R-:W-:Y:S01]  /*11ab0*/  ISETP.GT.AND P1, PT, R0.reuse, 0x41, P2 ;  /* 0x000000410000780c */ /* 0x040fe20001724270 */
[----:B------:R-:W-:Y:S01]  /*11ac0*/  FMUL R11, R11, R2 ;  /* 0x000000020b0b7220 */ /* 0x000fe20000400000 */
[----:B------:R-:W-:Y:S02]  /*11ad0*/  ISETP.GT.AND P4, PT, R0, 0x48, P3 ;  /* 0x000000480000780c */ /* 0x000fe40001f84270 */
[----:B------:R-:W-:-:S05]  /*11ae0*/  F2FP.F16.F32.PACK_AB R9, RZ, R9 ;  /* 0x00000009ff09723e */ /* 0x000fca00000000ff */
[----:B------:R0:W-:Y:S01]  /*11af0*/  @P5 STG.E.U16 desc[UR36][R4.64+0x82], R8 ;  /* 0x0000820804005986 */ /* 0x0001e2000c101524 */
[----:B------:R-:W-:-:S03]  /*11b00*/  ISETP.GT.AND P5, PT, R0, 0x49, P3 ;  /* 0x000000490000780c */ /* 0x000fc60001fa4270 */
[----:B------:R1:W-:Y:S01]  /*11b10*/  @P0 STG.E.U16 desc[UR36][R6.64+0x80], R12 ;  /* 0x0000800c06000986 */ /* 0x0003e2000c101524 */
[----:B------:R-:W-:Y:S02]  /*11b20*/  ISETP.GT.AND P0, PT, R0, 0x48, P2 ;  /* 0x000000480000780c */ /* 0x000fe40001704270 */
[----:B------:R-:W-:Y:S02]  /*11b30*/  F2FP.F16.F32.PACK_AB R11, RZ, R11 ;  /* 0x0000000bff0b723e */ /* 0x000fe400000000ff */
[----:B0-----:R-:W-:-:S03]  /*11b40*/  PRMT R8, R10, 0x7610, R8 ;  /* 0x000076100a087816 */ /* 0x001fc60000000008 */
[----:B------:R-:W-:Y:S01]  /*11b50*/  @P1 STG.E.U16 desc[UR36][R6.64+0x82], R11 ;  /* 0x0000820b06001986 */ /* 0x000fe2000c101524 */
[----:B-1----:R-:W-:Y:S02]  /*11b60*/  PRMT R12, R9, 0x7610, R12 ;  /* 0x00007610090c7816 */ /* 0x002fe4000000000c */
[C---:B------:R-:W-:Y:S01]  /*11b70*/  ISETP.GT.AND P1, PT, R0.reuse, 0x49, P2 ;  /* 0x000000490000780c */ /* 0x040fe20001724270 */
[----:B------:R0:W-:Y:S01]  /*11b80*/  @P4 STG.E.U16 desc[UR36][R4.64+0x90], R8 ;  /* 0x0000900804004986 */ /* 0x0001e2000c101524 */
[----:B------:R-:W-:-:S03]  /*11b90*/  ISETP.GT.AND P4, PT, R0, 0x50, P3 ;  /* 0x000000500000780c */ /* 0x000fc60001f84270 */
[----:B------:R1:W-:Y:S01]  /*11ba0*/  @P5 STG.E.U16 desc[UR36][R4.64+0x92], R12 ;  /* 0x0000920c04005986 */ /* 0x0003e2000c101524 */
[----:B0-----:R-:W-:Y:S01]  /*11bb0*/  FMUL R8, R233, R2 ;  /* 0x00000002e9087220 */ /* 0x001fe20000400000 */
[----:B------:R-:W-:-:S04]  /*11bc0*/  ISETP.GT.AND P5, PT, R0, 0x51, P3 ;  /* 0x000000510000780c */ /* 0x000fc80001fa4270 */
[----:B------:R-:W-:-:S04]  /*11bd0*/  F2FP.F16.F32.PACK_AB R8, RZ, R8 ;  /* 0x00000008ff08723e */ /* 0x000fc800000000ff */
[----:B-1----:R-:W-:Y:S02]  /*11be0*/  PRMT R12, R8, 0x7610, R12 ;  /* 0x00007610080c7816 */ /* 0x002fe4000000000c */
[----:B------:R-:W-:Y:S01]  /*11bf0*/  ISETP.GT.AND P6, PT, R0, 0x71, P3 ;  /* 0x000000710000780c */ /* 0x000fe20001fc4270 */
[----:B--2---:R-:W-:-:S05]  /*11c00*/  FMUL R3, R3, R2 ;  /* 0x0000000203037220 */ /* 0x004fca0000400000 */
[----:B------:R-:W-:Y:S01]  /*11c10*/  F2FP.F16.F32.PACK_AB R10, RZ, R3 ;  /* 0x00000003ff0a723e */ /* 0x000fe200000000ff */
[----:B------:R-:W-:-:S05]  /*11c20*/  FMUL R3, R235, R2 ;  /* 0x00000002eb037220 */ /* 0x000fca0000400000 */
[----:B------:R-:W-:Y:S01]  /*11c30*/  F2FP.F16.F32.PACK_AB R9, RZ, R3 ;  /* 0x00000003ff09723e */ /* 0x000fe200000000ff */
[-C--:B------:R-:W-:Y:S01]  /*11c40*/  FMUL R3, R234, R2.reuse ;  /* 0x00000002ea037220 */ /* 0x080fe20000400000 */
[----:B------:R0:W-:Y:S04]  /*11c50*/  @P0 STG.E.U16 desc[UR36][R6.64+0x90], R10 ;  /* 0x0000900a06000986 */ /* 0x0001e8000c101524 */
[----:B------:R-:W-:Y:S02]  /*11c60*/  F2FP.F16.F32.PACK_AB R3, RZ, R3 ;  /* 0x00000003ff03723e */ /* 0x000fe400000000ff */
[----:B------:R-:W-:Y:S01]  /*11c70*/  PRMT R11, R9, 0x7610, R11 ;  /* 0x00007610090b7816 */ /* 0x000fe2000000000b */
[-C--:B------:R-:W-:Y:S01]  /*11c80*/  FMUL R9, R232, R2.reuse ;  /* 0x00000002e8097220 */ /* 0x080fe20000400000 */
[----:B0-----:R-:W-:Y:S01]  /*11c90*/  PRMT R10, R3, 0x7610, R10 ;  /* 0x00007610030a7816 */ /* 0x001fe2000000000a */
[----:B------:R-:W-:-:S02]  /*11ca0*/  FMUL R3, R231, R2 ;  /* 0x00000002e7037220 */ /* 0x000fc40000400000 */
[----:B------:R0:W-:Y:S01]  /*11cb0*/  @P1 STG.E.U16 desc[UR36][R6.64+0x92], R11 ;  /* 0x0000920b06001986 */ /* 0x0001e2000c101524 */
[----:B------:R-:W-:Y:S02]  /*11cc0*/  ISETP.GT.AND P1, PT, R0, 0x50, P2 ;  /* 0x000000500000780c */ /* 0x000fe40001724270 */
[----:B------:R-:W-:Y:S02]  /*11cd0*/  F2FP.F16.F32.PACK_AB R9, RZ, R9 ;  /* 0x00000009ff09723e */ /* 0x000fe400000000ff */
[----:B------:R-:W-:Y:S01]  /*11ce0*/  F2FP.F16.F32.PACK_AB R8, RZ, R3 ;  /* 0x00000003ff08723e */ /* 0x000fe200000000ff */
[----:B------:R-:W-:Y:S01]  /*11cf0*/  FMUL R3, R230, R2 ;  /* 0x00000002e6037220 */ /* 0x000fe20000400000 */
[C---:B------:R-:W-:Y:S01]  /*11d00*/  ISETP.GT.AND P0, PT, R0.reuse, 0x51, P2 ;  /* 0x000000510000780c */ /* 0x040fe20001704270 */
[----:B------:R1:W-:Y:S01]  /*11d10*/  @P4 STG.E.U16 desc[UR36][R4.64+0xa0], R10 ;  /* 0x0000a00a04004986 */ /* 0x0003e2000c101524 */
[----:B------:R-:W-:Y:S02]  /*11d20*/  ISETP.GT.AND P4, PT, R0, 0x58, P3 ;  /* 0x000000580000780c */ /* 0x000fe40001f84270 */
[----:B0-----:R-:W-:-:S02]  /*11d30*/  PRMT R11, R9, 0x7610, R11 ;  /* 0x00007610090b7816 */ /* 0x001fc4000000000b */
[----:B------:R-:W-:Y:S01]  /*11d40*/  F2FP.F16.F32.PACK_AB R9, RZ, R3 ;  /* 0x00000003ff09723e */ /* 0x000fe200000000ff */
[-C--:B------:R-:W-:Y:S01]  /*11d50*/  FMUL R3, R228, R2.reuse ;  /* 0x00000002e4037220 */ /* 0x080fe20000400000 */
[----:B------:R-:W-:Y:S01]  /*11d60*/  PRMT R13, R8, 0x7610, R13 ;  /* 0x00007610080d7816 */ /* 0x000fe2000000000d */
[----:B------:R-:W-:Y:S01]  /*11d70*/  FMUL R8, R229, R2 ;  /* 0x00000002e5087220 */ /* 0x000fe20000400000 */
[----:B------:R-:W-:Y:S01]  /*11d80*/  @P5 STG.E.U16 desc[UR36][R4.64+0xa2], R12 ;  /* 0x0000a20c04005986 */ /* 0x000fe2000c101524 */
[----:B------:R-:W-:Y:S02]  /*11d90*/  ISETP.GT.AND P5, PT, R0, 0x59, P3 ;  /* 0x000000590000780c */ /* 0x000fe40001fa4270 */
[----:B------:R-:W-:Y:S01]  /*11da0*/  F2FP.F16.F32.PACK_AB R3, RZ, R3 ;  /* 0x00000003ff03723e */ /* 0x000fe200000000ff */
[----:B------:R0:W-:Y:S01]  /*11db0*/  @P1 STG.E.U16 desc[UR36][R6.64+0xa0], R11 ;  /* 0x0000a00b06001986 */ /* 0x0001e2000c101524 */
[----:B-1----:R-:W-:Y:S01]  /*11dc0*/  F2FP.F16.F32.PACK_AB R10, RZ, R8 ;  /* 0x00000008ff0a723e */ /* 0x002fe200000000ff */
[----:B------:R-:W-:-:S02]  /*11dd0*/  FMUL R8, R227, R2 ;  /* 0x00000002e3087220 */ /* 0x000fc40000400000 */
[----:B------:R-:W-:Y:S01]  /*11de0*/  @P0 STG.E.U16 desc[UR36][R6.64+0xa2], R13 ;  /* 0x0000a20d06000986 */ /* 0x000fe2000c101524 */
[C---:B------:R-:W-:Y:S02]  /*11df0*/  ISETP.GT.AND P0, PT, R0.reuse, 0x58, P2 ;  /* 0x000000580000780c */ /* 0x040fe40001704270 */
[C---:B------:R-:W-:Y:S01]  /*11e00*/  ISETP.GT.AND P1, PT, R0.reuse, 0x59, P2 ;  /* 0x000000590000780c */ /* 0x040fe20001724270 */
[----:B------:R1:W-:Y:S01]  /*11e10*/  @P4 STG.E.U16 desc[UR36][R4.64+0xb0], R9 ;  /* 0x0000b00904004986 */ /* 0x0003e2000c101524 */
[----:B------:R-:W-:Y:S02]  /*11e20*/  ISETP.GT.AND P4, PT, R0, 0x60, P3 ;  /* 0x000000600000780c */ /* 0x000fe40001f84270 */
[----:B0-----:R-:W-:Y:S01]  /*11e30*/  PRMT R11, R3, 0x7610, R11 ;  /* 0x00007610030b7816 */ /* 0x001fe2000000000b */
[----:B------:R-:W-:Y:S01]  /*11e40*/  FMUL R3, R226, R2 ;  /* 0x00000002e2037220 */ /* 0x000fe20000400000 */
[----:B------:R-:W-:Y:S01]  /*11e50*/  F2FP.F16.F32.PACK_AB R8, RZ, R8 ;  /* 0x00000008ff08723e */ /* 0x000fe200000000ff */
[----:B------:R0:W-:Y:S03]  /*11e60*/  @P5 STG.E.U16 desc[UR36][R4.64+0xb2], R10 ;  /* 0x0000b20a04005986 */ /* 0x0001e6000c101524 */
[----:B-1----:R-:W-:Y:S01]  /*11e70*/  F2FP.F16.F32.PACK_AB R9, RZ, R3 ;  /* 0x00000003ff09723e */ /* 0x002fe200000000ff */
[-C--:B------:R-:W-:Y:S01]  /*11e80*/  FMUL R3, R225, R2.reuse ;  /* 0x00000002e1037220 */ /* 0x080fe20000400000 */
[----:B------:R-:W-:Y:S01]  /*11e90*/  PRMT R12, R8, 0x7610, R12 ;  /* 0x00007610080c7816 */ /* 0x000fe2000000000c */
[----:B------:R-:W-:Y:S01]  /*11ea0*/  FMUL R8, R224, R2 ;  /* 0x00000002e0087220 */ /* 0x000fe20000400000 */
[----:B------:R1:W-:Y:S01]  /*11eb0*/  @P0 STG.E.U16 desc[UR36][R6.64+0xb0], R11 ;  /* 0x0000b00b06000986 */ /* 0x0003e2000c101524 */
[----:B0-----:R-:W-:-:S02]  /*11ec0*/  PRMT R10, R9, 0x7610, R10 ;  /* 0x00007610090a7816 */ /* 0x001fc4000000000a */
[----:B------:R-:W-:Y:S01]  /*11ed0*/  F2FP.F16.F32.PACK_AB R3, RZ, R3 ;  /* 0x00000003ff03723e */ /* 0x000fe200000000ff */
[----:B------:R0:W-:Y:S01]  /*11ee0*/  @P1 STG.E.U16 desc[UR36][R6.64+0xb2], R12 ;  /* 0x0000b20c06001986 */ /* 0x0001e2000c101524 */
[C---:B------:R-:W-:Y:S01]  /*11ef0*/  ISETP.GT.AND P5, PT, R0.reuse, 0x61, P3 ;  /* 0x000000610000780c */ /* 0x040fe20001fa4270 */
[-C--:B------:R-:W-:Y:S01]  /*11f00*/  FMUL R9, R223, R2.reuse ;  /* 0x00000002df097220 */ /* 0x080fe20000400000 */
[C---:B------:R-:W-:Y:S01]  /*11f10*/  ISETP.GT.AND P1, PT, R0.reuse, 0x60, P2 ;  /* 0x000000600000780c */ /* 0x040fe20001724270 */
[----:B------:R-:W-:Y:S01]  /*11f20*/  @P4 STG.E.U16 desc[UR36][R4.64+0xc0], R10 ;  /* 0x0000c00a04004986 */ /* 0x000fe2000c101524 */
[----:B------:R-:W-:Y:S02]  /*11f30*/  ISETP.GT.AND P4, PT, R0, 0x61, P2 ;  /* 0x000000610000780c */ /* 0x000fe40001784270 */
[----:B-1----:R-:W-:Y:S01]  /*11f40*/  PRMT R11, R3, 0x7610, R11 ;  /* 0x00007610030b7816 */ /* 0x002fe2000000000b */
[----:B------:R-:W-:Y:S01]  /*11f50*/  FMUL R3, R222, R2 ;  /* 0x00000002de037220 */ /* 0x000fe20000400000 */
[----:B------:R-:W-:-:S02]  /*11f60*/  F2FP.F16.F32.PACK_AB R8, RZ, R8 ;  /* 0x00000008ff08723e */ /* 0x000fc400000000ff */
[----:B------:R-:W-:Y:S02]  /*11f70*/  F2FP.F16.F32.PACK_AB R9, RZ, R9 ;  /* 0x00000009ff09723e */ /* 0x000fe400000000ff */
[----:B0-----:R-:W-:Y:S02]  /*11f80*/  PRMT R12, R8, 0x7610, R12 ;  /* 0x00007610080c7816 */ /* 0x001fe4000000000c */
[----:B------:R-:W-:Y:S01]  /*11f90*/  F2FP.F16.F32.PACK_AB R8, RZ, R3 ;  /* 0x00000003ff08723e */ /* 0x000fe200000000ff */
[-C--:B------:R-:W-:Y:S01]  /*11fa0*/  FMUL R3, R221, R2.reuse ;  /* 0x00000002dd037220 */ /* 0x080fe20000400000 */
[----:B------:R-:W-:Y:S01]  /*11fb0*/  PRMT R13, R9, 0x7610, R13 ;  /* 0x00007610090d7816 */ /* 0x000fe2000000000d */
[----:B------:R0:W-:Y:S01]  /*11fc0*/  @P5 STG.E.U16 desc[UR36][R4.64+0xc2], R11 ;  /* 0x0000c20b04005986 */ /* 0x0001e2000c101524 */
[----:B------:R-:W-:Y:S02]  /*11fd0*/  ISETP.GT.AND P0, PT, R0, 0x68, P3 ;  /* 0x000000680000780c */ /* 0x000fe40001f04270 */
[----:B------:R-:W-:Y:S01]  /*11fe0*/  F2FP.F16.F32.PACK_AB R9, RZ, R3 ;  /* 0x00000003ff09723e */ /* 0x000fe200000000ff */
[----:B------:R1:W-:Y:S01]  /*11ff0*/  @P1 STG.E.U16 desc[UR36][R6.64+0xc0], R12 ;  /* 0x0000c00c06001986 */ /* 0x0003e2000c101524 */
[----:B------:R-:W-:-:S03]  /*12000*/  FMUL R3, R219, R2 ;  /* 0x00000002db037220 */ /* 0x000fc60000400000 */
[----:B------:R-:W-:Y:S01]  /*12010*/  @P4 STG.E.U16 desc[UR36][R6.64+0xc2], R13 ;  /* 0x0000c20d06004986 */ /* 0x000fe2000c101524 */
[----:B------:R-:W-:Y:S02]  /*12020*/  ISETP.GT.AND P4, PT, R0, 0x69, P3 ;  /* 0x000000690000780c */ /* 0x000fe40001f84270 */
[----:B------:R-:W-:Y:S01]  /*12030*/  PRMT R14, R8, 0x7610, R14 ;  /* 0x00007610080e7816 */ /* 0x000fe2000000000e */
[-C--:B------:R-:W-:Y:S01]  /*12040*/  FMUL R8, R220, R2.reuse ;  /* 0x00000002dc087220 */ /* 0x080fe20000400000 */
[----:B------:R-:W-:Y:S02]  /*12050*/  F2FP.F16.F32.PACK_AB R3, RZ, R3 ;  /* 0x00000003ff03723e */ /* 0x000fe400000000ff */
[----:B------:R-:W-:Y:S01]  /*12060*/  ISETP.GT.AND P1, PT, R0, 0x68, P2 ;  /* 0x000000680000780c */ /* 0x000fe20001724270 */
[----:B------:R-:W-:Y:S01]  /*12070*/  @P0 STG.E.U16 desc[UR36][R4.64+0xd0], R14 ;  /* 0x0000d00e04000986 */ /* 0x000fe2000c101524 */
[----:B0-----:R-:W-:Y:S01]  /*12080*/  PRMT R11, R3, 0x7610, R11 ;  /* 0x00007610030b7816 */ /* 0x001fe2000000000b */
[----:B------:R-:W-:Y:S01]  /*12090*/  FMUL R3, R217, R2 ;  /* 0x00000002d9037220 */ /* 0x000fe20000400000 */
[----:B------:R-:W-:Y:S01]  /*120a0*/  F2FP.F16.F32.PACK_AB R10, RZ, R8 ;  /* 0x00000008ff0a723e */ /* 0x000fe200000000ff */
[----:B------:R-:W-:Y:S01]  /*120b0*/  FMUL R8, R218, R2 ;  /* 0x00000002da087220 */ /* 0x000fe20000400000 */
[C---:B------:R-:W-:Y:S01]  /*120c0*/  ISETP.GT.AND P0, PT, R0.reuse, 0x69, P2 ;  /* 0x000000690000780c */ /* 0x040fe20001704270 */
[----:B------:R0:W-:Y:S01]  /*120d0*/  @P4 STG.E.U16 desc[UR36][R4.64+0xd2], R9 ;  /* 0x0000d20904004986 */ /* 0x0001e2000c101524 */
[----:B------:R-:W-:-:S02]  /*120e0*/  ISETP.GT.AND P5, PT, R0, 0x70, P3 ;  /* 0x000000700000780c */ /* 0x000fc40001fa4270 */
[----:B------:R-:W-:-:S04]  /*120f0*/  F2FP.F16.F32.PACK_AB R8, RZ, R8 ;  /* 0x00000008ff08723e */ /* 0x000fc800000000ff */
[----:B-1----:R-:W-:Y:S02]  /*12100*/  PRMT R12, R8, 0x7610, R12 ;  /* 0x00007610080c7816 */ /* 0x002fe4000000000c */
[----:B0-----:R-:W-:Y:S01]  /*12110*/  F2FP.F16.F32.PACK_AB R9, RZ, R3 ;  /* 0x00000003ff09723e */ /* 0x001fe200000000ff */
[-C--:B------:R-:W-:Y:S01]  /*12120*/  FMUL R3, R216, R2.reuse ;  /* 0x00000002d8037220 */ /* 0x080fe20000400000 */
[----:B------:R-:W-:Y:S01]  /*12130*/  FMUL R8, R215, R2 ;  /* 0x00000002d7087220 */ /* 0x000fe20000400000 */
[----:B------:R0:W-:Y:S03]  /*12140*/  @P1 STG.E.U16 desc[UR36][R6.64+0xd0], R10 ;  /* 0x0000d00a06001986 */ /* 0x0001e6000c101524 */
[----:B------:R-:W-:Y:S01]  /*12150*/  F2FP.F16.F32.PACK_AB R3, RZ, R3 ;  /* 0x00000003ff03723e */ /* 0x000fe200000000ff */
[----:B------:R1:W-:Y:S01]  /*12160*/  @P0 STG.E.U16 desc[UR36][R6.64+0xd2], R11 ;  /* 0x0000d20b06000986 */ /* 0x0003e2000c101524 */
[----:B------:R-:W-:-:S02]  /*12170*/  ISETP.GT.AND P1, PT, R0, 0x70, P2 ;  /* 0x000000700000780c */ /* 0x000fc40001724270 */
[----:B------:R-:W-:Y:S01]  /*12180*/  F2FP.F16.F32.PACK_AB R8, RZ, R8 ;  /* 0x00000008ff08723e */ /* 0x000fe200000000ff */
[----:B------:R2:W-:Y:S01]  /*12190*/  @P5 STG.E.U16 desc[UR36][R4.64+0xe0], R12 ;  /* 0x0000e00c04005986 */ /* 0x0005e2000c101524 */
[----:B0-----:R-:W-:Y:S01]  /*121a0*/  PRMT R10, R9, 0x7610, R10 ;  /* 0x00007610090a7816 */ /* 0x001fe2000000000a */
[-C--:B------:R-:W-:Y:S01]  /*121b0*/  FMUL R9, R214, R2.reuse ;  /* 0x00000002d6097220 */ /* 0x080fe20000400000 */
[----:B-1----:R-:W-:Y:S01]  /*121c0*/  PRMT R11, R3, 0x7610, R11 ;  /* 0x00007610030b7816 */ /* 0x002fe2000000000b */
[----:B------:R-:W-:-:S03]  /*121d0*/  FMUL R3, R213, R2 ;  /* 0x00000002d5037220 */ /* 0x000fc60000400000 */
[----:B------:R-:W-:Y:S02]  /*121e0*/  F2FP.F16.F32.PACK_AB R9, RZ, R9 ;  /* 0x00000009ff09723e */ /* 0x000fe400000000ff */
[----:B--2---:R-:W-:Y:S02]  /*121f0*/  PRMT R12, R8, 0x7610, R12 ;  /* 0x00007610080c7816 */ /* 0x004fe4000000000c */
[----:B------:R-:W-:Y:S01]  /*12200*/  F2FP.F16.F32.PACK_AB R8, RZ, R3 ;  /* 0x00000003ff08723e */ /* 0x000fe200000000ff */
[----:B------:R-:W-:Y:S01]  /*12210*/  FMUL R3, R212, R2 ;  /* 0x00000002d4037220 */ /* 0x000fe20000400000 */
[C---:B------:R-:W-:Y:S02]  /*12220*/  ISETP.GT.AND P4, PT, R0.reuse, 0x71, P2 ;  /* 0x000000710000780c */ /* 0x040fe40001784270 */
[----:B------:R-:W-:Y:S01]  /*12230*/  ISETP.GT.AND P5, PT, R0, 0x78, P3 ;  /* 0x000000780000780c */ /* 0x000fe20001fa4270 */
[----:B------:R0:W-:Y:S01]  /*12240*/  @P6 STG.E.U16 desc[UR36][R4.64+0xe2], R10 ;  /* 0x0000e20a04006986 */ /* 0x0001e2000c101524 */
[----:B------:R-:W-:-:S02]  /*12250*/  PRMT R13, R9, 0x7610, R13 ;  /* 0x00007610090d7816 */ /* 0x000fc4000000000d */
[----:B------:R-:W-:Y:S01]  /*12260*/  F2FP.F16.F32.PACK_AB R9, RZ, R3 ;  /* 0x00000003ff09723e */ /* 0x000fe200000000ff */
[----:B------:R1:W-:Y:S01]  /*12270*/  @P1 STG.E.U16 desc[UR36][R6.64+0xe0], R11 ;  /* 0x0000e00b06001986 */ /* 0x0003e2000c101524 */
[----:B------:R-:W-:Y:S01]  /*12280*/  ISETP.GT.AND P0, PT, R0, 0x79, P3 ;  /* 0x000000790000780c */ /* 0x000fe20001f04270 */
[-C--:B------:R-:W-:Y:S01]  /*12290*/  FMUL R3, R210, R2.reuse ;  /* 0x00000002d2037220 */ /* 0x080fe20000400000 */
[----:B------:R-:W-:Y:S02]  /*122a0*/  ISETP.GT.AND P1, PT, R0, 0x78, P2 ;  /* 0x000000780000780c */ /* 0x000fe40001724270 */
[----:B------:R-:W-:Y:S01]  /*122b0*/  PRMT R14, R8, 0x7610, R14 ;  /* 0x00007610080e7816 */ /* 0x000fe2000000000e */
[----:B------:R-:W-:Y:S01]  /*122c0*/  FMUL R8, R211, R2 ;  /* 0x00000002d3087220 */ /* 0x000fe20000400000 */
[----:B------:R-:W-:Y:S01]  /*122d0*/  F2FP.F16.F32.PACK_AB R3, RZ, R3 ;  /* 0x00000003ff03723e */ /* 0x000fe200000000ff */
[----:B------:R2:W-:Y:S01]  /*122e0*/  @P4 STG.E.U16 desc[UR36][R6.64+0xe2], R12 ;  /* 0x0000e20c06004986 */ /* 0x0005e2000c101524 */
[----:B------:R-:W-:-:S02]  /*122f0*/  ISETP.GT.AND P4, PT, R0, 0x79, P2 ;  /* 0x000000790000780c */ /* 0x000fc40001784270 */
[----:B0-----:R-:W-:Y:S01]  /*12300*/  F2FP.F16.F32.PACK_AB R10, RZ, R8 ;  /* 0x00000008ff0a723e */ /* 0x001fe200000000ff */
[----:B------:R-:W-:Y:S01]  /*12310*/  @P5 STG.E.U16 desc[UR36][R4.64+0xf0], R13 ;  /* 0x0000f00d04005986 */ /* 0x000fe2000c101524 */
[----:B-1----:R-:W-:Y:S01]  /*12320*/  PRMT R11, R3, 0x7610, R11 ;  /* 0x00007610030b7816 */ /* 0x002fe2000000000b */
[-C--:B------:R-:W-:Y:S01]  /*12330*/  FMUL R3, R208, R2.reuse ;  /* 0x00000002d0037220 */ /* 0x080fe20000400000 */
[----:B------:R-:W-:Y:S01]  /*12340*/  FMUL R8, R209, R2 ;  /* 0x00000002d1087220 */ /* 0x000fe20000400000 */
[C---:B------:R-:W-:Y:S01]  /*12350*/  ISETP.GT.AND P5, PT, R0.reuse, 0x80, P3 ;  /* 0x000000800000780c */ /* 0x040fe20001fa4270 */
[----:B------:R-:W-:Y:S01]  /*12360*/  @P0 STG.E.U16 desc[UR36][R4.64+0xf2], R14 ;  /* 0x0000f20e04000986 */ /* 0x000fe2000c101524 */
[----:B------:R-:W-:-:S03]  /*12370*/  ISETP.GT.AND P6, PT, R0, 0x81, P3 ;  /* 0x000000810000780c */ /* 0x000fc60001fc4270 */
[----:B------:R0:W-:Y:S01]  /*12380*/  @P1 STG.E.U16 desc[UR36][R6.64+0xf0], R9 ;  /* 0x0000f00906001986 */ /* 0x0001e2000c101524 */
[----:B------:R-:W-:-:S04]  /*12390*/  F2FP.F16.F32.PACK_AB R8, RZ, R8 ;  /* 0x00000008ff08723e */ /* 0x000fc800000000ff */
[----:B--2---:R-:W-:Y:S01]  /*123a0*/  PRMT R12, R8, 0x7610, R12 ;  /* 0x00007610080c7816 */ /* 0x004fe2000000000c */
[-C--:B------:R-:W-:Y:S01]  /*123b0*/  FMUL R8, R206, R2.reuse ;  /* 0x00000002ce087220 */ /* 0x080fe20000400000 */
[----:B0-----:R-:W-:Y:S01]  /*123c0*/  F2FP.F16.F32.PACK_AB R9, RZ, R3 ;  /* 0x00000003ff09723e */ /* 0x001fe200000000ff */
[----:B------:R-:W-:Y:S01]  /*123d0*/  FMUL R3, R207, R2 ;  /* 0x00000002cf037220 */ /* 0x000fe20000400000 */
[----:B------:R0:W-:Y:S01]  /*123e0*/  @P4 STG.E.U16 desc[UR36][R6.64+0xf2], R10 ;  /* 0x0000f20a06004986 */ /* 0x0001e2000c101524 */
[----:B------:R-:W-:-:S03]  /*123f0*/  ISETP.GT.AND P0, PT, R0, 0x80, P2 ;  /* 0x000000800000780c */ /* 0x000fc60001704270 */
[----:B------:R-:W-:Y:S01]  /*12400*/  F2FP.F16.F32.PACK_AB R3, RZ, R3 ;  /* 0x00000003ff03723e */ /* 0x000fe200000000ff */
[----:B------:R1:W-:Y:S01]  /*12410*/  @P5 STG.E.U16 desc[UR36][R4.64+0x100], R11 ;  /* 0x0001000b04005986 */ /* 0x0003e2000c101524 */
[----:B------:R-:W-:Y:S02]  /*12420*/  ISETP.GT.AND P1, PT, R0, 0x81, P2 ;  /* 0x000000810000780c */ /* 0x000fe40001724270 */
[----:B------:R-:W-:Y:S01]  /*12430*/  F2FP.F16.F32.PACK_AB R8, RZ, R8 ;  /* 0x00000008ff08723e */ /* 0x000fe200000000ff */
[----:B------:R2:W-:Y:S01]  /*12440*/  @P6 STG.E.U16 desc[UR36][R4.64+0x102], R12 ;  /* 0x0001020c04006986 */ /* 0x0005e2000c101524 */
[----:B0-----:R-:W-:Y:S01]  /*12450*/  PRMT R10, R9, 0x7610, R10 ;  /* 0x00007610090a7816 */ /* 0x001fe2000000000a */
[-C--:B------:R-:W-:Y:S01]  /*12460*/  FMUL R9, R205, R2.reuse ;  /* 0x00000002cd097220 */ /* 0x080fe20000400000 */
[----:B-1----:R-:W-:Y:S01]  /*12470*/  PRMT R11, R3, 0x7610, R11 ;  /* 0x00007610030b7816 */ /* 0x002fe2000000000b */
[----:B------:R-:W-:Y:S01]  /*12480*/  FMUL R3, R204, R2 ;  /* 0x00000002cc037220 */ /* 0x000fe20000400000 */
[----:B------:R-:W-:-:S02]  /*12490*/  ISETP.GT.AND P4, PT, R0, 0x88, P3 ;  /* 0x000000880000780c */ /* 0x000fc40001f84270 */
[----:B--2---:R-:W-:Y:S02]  /*124a0*/  PRMT R12, R8, 0x7610, R12 ;  /* 0x00007610080c7816 */ /* 0x004fe4000000000c */
[----:B------:R-:W-:Y:S01]  /*124b0*/  F2FP.F16.F32.PACK_AB R8, RZ, R3 ;  /* 0x00000003ff08723e */ /* 0x000fe200000000ff */
[-C--:B------:R-:W-:Y:S01]  /*124c0*/  FMUL R3, R203, R2.reuse ;  /* 0x00000002cb037220 */ /* 0x080fe20000400000 */
[----:B------:R-:W-:Y:S02]  /*124d0*/  F2FP.F16.F32.PACK_AB R9, RZ, R9 ;  /* 0x00000009ff09723e */ /* 0x000fe400000000ff */
[C---:B------:R-:W-:Y:S01]  /*124e0*/  ISETP.GT.AND P5, PT, R0.reuse, 0x89, P3 ;  /* 0x000000890000780c */ /* 0x040fe20001fa4270 */
[----:B------:R0:W-:Y:S01]  /*124f0*/  @P0 STG.E.U16 desc[UR36][R6.64+0x100], R10 ;  /* 0x0001000a06000986 */ /* 0x0001e2000c101524 */
[----:B------:R-:W-:Y:S02]  /*12500*/  PRMT R13, R9, 0x7610, R13 ;  /* 0x00007610090d7816 */ /* 0x000fe4000000000d */
[----:B------:R-:W-:Y:S01]  /*12510*/  F2FP.F16.F32.PACK_AB R9, RZ, R3 ;  /* 0x00000003ff09723e */ /* 0x000fe200000000ff */
[----:B------:R1:W-:Y:S01]  /*12520*/  @P1 STG.E.U16 desc[UR36][R6.64+0x102], R11 ;  /* 0x0001020b06001986 */ /* 0x0003e2000c101524 */
[C---:B------:R-:W-:Y:S01]  /*12530*/  ISETP.GT.AND P0, PT, R0.reuse, 0x88, P2 ;  /* 0x000000880000780c */ /* 0x040fe20001704270 */
[----:B------:R-:W-:Y:S01]  /*12540*/  FMUL R3, R201, R2 ;  /* 0x00000002c9037220 */ /* 0x000fe20000400000 */
[----:B------:R-:W-:-:S02]  /*12550*/  ISETP.GT.AND P1, PT, R0, 0x89, P2 ;  /* 0x000000890000780c */ /* 0x000fc40001724270 */
[----:B------:R-:W-:Y:S01]  /*12560*/  PRMT R14, R8, 0x7610, R14 ;  /* 0x00007610080e7816 */ /* 0x000fe2000000000e */
[----:B------:R-:W-:Y:S01]  /*12570*/  FMUL R8, R202, R2 ;  /* 0x00000002ca087220 */ /* 0x000fe20000400000 */
[----:B------:R-:W-:Y:S01]  /*12580*/  F2FP.F16.F32.PACK_AB R3, RZ, R3 ;  /* 0x00000003ff03723e */ /* 0x000fe200000000ff */
[----:B------:R2:W-:Y:S01]  /*12590*/  @P4 STG.E.U16 desc[UR36][R4.64+0x110], R12 ;  /* 0x0001100c04004986 */ /* 0x0005e2000c101524 */
[----:B------:R-:W-:Y:S02]  /*125a0*/  ISETP.GT.AND P4, PT, R0, 0x90, P3 ;  /* 0x000000900000780c */ /* 0x000fe40001f84270 */
        /* <DEDUP_REMOVED lines=9> */
[----:B------:R-:W-:Y:S02]  /*12640*/  F2FP.F16.F32.PACK_AB R8, RZ, R8 ;  /* 0x00000008ff08723e */ /* 0x000fe400000000ff */
[----:B------:R-:W-:Y:S01]  /*12650*/  ISETP.GT.AND P1, PT, R0, 0x91, P2 ;  /* 0x000000910000780c */ /* 0x000fe20001724270 */
[----:B------:R1:W-:Y:S01]  /*12660*/  @P4 STG.E.U16 desc[UR36][R4.64+0x120], R10 ;  /* 0x0001200a04004986 */ /* 0x0003e2000c101524 */
[----:B--2---:R-:W-:Y:S01]  /*12670*/  PRMT R12, R8, 0x7610, R12 ;  /* 0x00007610080c7816 */ /* 0x004fe2000000000c */
[-C--:B------:R-:W-:Y:S01]  /*12680*/  FMUL R8, R197, R2.reuse ;  /* 0x00000002c5087220 */ /* 0x080fe20000400000 */
[----:B0-----:R-:W-:Y:S01]  /*12690*/  F2FP.F16.F32.PACK_AB R9, RZ, R3 ;  /* 0x00000003ff09723e */ /* 0x001fe200000000ff */
[----:B------:R-:W-:Y:S01]  /*126a0*/  FMUL R3, R198, R2 ;  /* 0x00000002c6037220 */ /* 0x000fe20000400000 */
[----:B------:R-:W-:Y:S01]  /*126b0*/  ISETP.GT.AND P4, PT, R0, 0x98, P3 ;  /* 0x000000980000780c */ /* 0x000fe20001f84270 */
[----:B------:R0:W-:Y:S03]  /*126c0*/  @P5 STG.E.U16 desc[UR36][R4.64+0x122], R11 ;  /* 0x0001220b04005986 */ /* 0x0001e6000c101524 */
[----:B------:R-:W-:-:S02]  /*126d0*/  F2FP.F16.F32.PACK_AB R3, RZ, R3 ;  /* 0x00000003ff03723e */ /* 0x000fc400000000ff */
[----:B-1----:R-:W-:Y:S01]  /*126e0*/  PRMT R10, R9, 0x7610, R10 ;  /* 0x00007610090a7816 */ /* 0x002fe2000000000a */
[----:B------:R-:W-:Y:S01]  /*126f0*/  FMUL R9, R196, R2 ;  /* 0x00000002c4097220 */ /* 0x000fe20000400000 */
[----:B------:R-:W-:Y:S01]  /*12700*/  F2FP.F16.F32.PACK_AB R8, RZ, R8 ;  /* 0x00000008ff08723e */ /* 0x000fe200000000ff */
[----:B------:R1:W-:Y:S01]  /*12710*/  @P0 STG.E.U16 desc[UR36][R6.64+0x120], R12 ;  /* 0x0001200c06000986 */ /* 0x0003e2000c101524 */
[----:B0-----:R-:W-:Y:S01]  /*12720*/  PRMT R11, R3, 0x7610, R11 ;  /* 0x00007610030b7816 */ /* 0x001fe2000000000b */
[----:B------:R-:W-:Y:S01]  /*12730*/  FMUL R3, R195, R2 ;  /* 0x00000002c3037220 */ /* 0x000fe20000400000 */
[C---:B------:R-:W-:Y:S01]  /*12740*/  ISETP.GT.AND P5, PT, R0.reuse, 0x99, P3 ;  /* 0x000000990000780c */ /* 0x040fe20001fa4270 */
[----:B------:R0:W-:Y:S01]  /*12750*/  @P1 STG.E.U16 desc[UR36][R6.64+0x122], R10 ;  /* 0x0001220a06001986 */ /* 0x0001e2000c101524 */
[----:B------:R-:W-:Y:S02]  /*12760*/  ISETP.GT.AND P1, PT, R0, 0x98, P2 ;  /* 0x000000980000780c */ /* 0x000fe40001724270 */
[----:B------:R-:W-:-:S02]  /*12770*/  F2FP.F16.F32.PACK_AB R9, RZ, R9 ;  /* 0x00000009ff09723e */ /* 0x000fc400000000ff */
[----:B-1----:R-:W-:Y:S02]  /*12780*/  PRMT R12, R8, 0x7610, R12 ;  /* 0x00007610080c7816 */ /* 0x002fe4000000000c */
[----:B------:R-:W-:Y:S01]  /*12790*/  F2FP.F16.F32.PACK_AB R8, RZ, R3 ;  /* 0x00000003ff08723e */ /* 0x000fe200000000ff */
[-C--:B------:R-:W-:Y:S01]  /*127a0*/  FMUL R3, R194, R2.reuse ;  /* 0x00000002c2037220 */ /* 0x080fe20000400000 */
[C---:B------:R-:W-:Y:S01]  /*127b0*/  ISETP.GT.AND P0, PT, R0.reuse, 0x99, P2 ;  /* 0x000000990000780c */ /* 0x040fe20001704270 */
[----:B------:R1:W-:Y:S01]  /*127c0*/  @P4 STG.E.U16 desc[UR36][R4.64+0x130], R11 ;  /* 0x0001300b04004986 */ /* 0x0003e2000c101524 */
[----:B------:R-:W-:Y:S02]  /*127d0*/  ISETP.GT.AND P4, PT, R0, 0xa0, P3 ;  /* 0x000000a00000780c */ /* 0x000fe40001f84270 */
[----:B------:R-:W-:Y:S02]  /*127e0*/  PRMT R13, R9, 0x7610, R13 ;  /* 0x00007610090d7816 */ /* 0x000fe4000000000d */
[----:B------:R-:W-:Y:S01]  /*127f0*/  F2FP.F16.F32.PACK_AB R9, RZ, R3 ;  /* 0x00000003ff09723e */ /* 0x000fe200000000ff */
[-C--:B------:R-:W-:Y:S01]  /*12800*/  FMUL R3, R192, R2.reuse ;  /* 0x00000002c0037220 */ /* 0x080fe20000400000 */
[----:B------:R-:W-:Y:S01]  /*12810*/  PRMT R14, R8, 0x7610, R14 ;  /* 0x00007610080e7816 */ /* 0x000fe2000000000e */
[----:B------:R-:W-:Y:S01]  /*12820*/  FMUL R8, R193, R2 ;  /* 0x00000002c1087220 */ /* 0x000fe20000400000 */
[----:B------:R2:W-:Y:S01]  /*12830*/  @P5 STG.E.U16 desc[UR36][R4.64+0x132], R12 ;  /* 0x0001320c04005986 */ /* 0x0005e2000c101524 */
[----:B------:R-:W-:-:S02]  /*12840*/  ISETP.GT.AND P5, PT, R0, 0xa1, P3 ;  /* 0x000000a10000780c */ /* 0x000fc40001fa4270 */
[----:B------:R-:W-:Y:S01]  /*12850*/  F2FP.F16.F32.PACK_AB R3, RZ, R3 ;  /* 0x00000003ff03723e */ /* 0x000fe200000000ff */
[----:B------:R-:W-:Y:S01]  /*12860*/  @P1 STG.E.U16 desc[UR36][R6.64+0x130], R13 ;  /* 0x0001300d06001986 */ /* 0x000fe2000c101524 */
[----:B0-----:R-:W-:Y:S01]  /*12870*/  F2FP.F16.F32.PACK_AB R10, RZ, R8 ;  /* 0x00000008ff0a723e */ /* 0x001fe200000000ff */
[-C--:B------:R-:W-:Y:S01]  /*12880*/  FMUL R8, R191, R2.reuse ;  /* 0x00000002bf087220 */ /* 0x080fe20000400000 */
[----:B-1----:R-:W-:Y:S01]  /*12890*/  PRMT R11, R3, 0x7610, R11 ;  /* 0x00007610030b7816 */ /* 0x002fe2000000000b */
[----:B------:R-:W-:Y:S01]  /*128a0*/  @P0 STG.E.U16 desc[UR36][R6.64+0x132], R14 ;  /* 0x0001320e06000986 */ /* 0x000fe2000c101524 */
[----:B------:R-:W-:Y:S01]  /*128b0*/  ISETP.GT.AND P0, PT, R0, 0xa0, P2 ;  /* 0x000000a00000780c */ /* 0x000fe20001704270 */
[----:B------:R-:W-:Y:S01]  /*128c0*/  FMUL R3, R190, R2 ;  /* 0x00000002be037220 */ /* 0x000fe20000400000 */
[C---:B------:R-:W-:Y:S01]  /*128d0*/  ISETP.GT.AND P1, PT, R0.reuse, 0xa1, P2 ;  /* 0x000000a10000780c */ /* 0x040fe20001724270 */
[----:B------:R0:W-:Y:S01]  /*128e0*/  @P4 STG.E.U16 desc[UR36][R4.64+0x140], R9 ;  /* 0x0001400904004986 */ /* 0x0001e2000c101524 */
[----:B------:R-:W-:-:S02]  /*128f0*/  ISETP.GT.AND P4, PT, R0, 0xa8, P3 ;  /* 0x000000a80000780c */ /* 0x000fc40001f84270 */
[----:B------:R-:W-:Y:S01]  /*12900*/  F2FP.F16.F32.PACK_AB R8, RZ, R8 ;  /* 0x00000008ff08723e */ /* 0x000fe200000000ff */
[----:B------:R1:W-:Y:S03]  /*12910*/  @P5 STG.E.U16 desc[UR36][R4.64+0x142], R10 ;  /* 0x0001420a04005986 */ /* 0x0003e6000c101524 */
[----:B--2---:R-:W-:Y:S02]  /*12920*/  PRMT R12, R8, 0x7610, R12 ;  /* 0x00007610080c7816 */ /* 0x004fe4000000000c */
[----:B0-----:R-:W-:Y:S01]  /*12930*/  F2FP.F16.F32.PACK_AB R9, RZ, R3 ;  /* 0x00000003ff09723e */ /* 0x001fe200000000ff */
[-C--:B------:R-:W-:Y:S01]  /*12940*/  FMUL R3, R189, R2.reuse ;  /* 0x00000002bd037220 */ /* 0x080fe20000400000 */
[-C--:B------:R-:W-:Y:S02]  /*12950*/  FMUL R8, R188, R2.reuse ;  /* 0x00000002bc087220 */ /* 0x080fe40000400000 */
[----:B-1----:R-:W-:Y:S01]  /*12960*/  PRMT R10, R9, 0x7610, R10 ;  /* 0x00007610090a7816 */ /* 0x002fe2000000000a */
[----:B------:R0:W-:Y:S01]  /*12970*/  @P0 STG.E.U16 desc[UR36][R6.64+0x140], R11 ;  /* 0x0001400b06000986 */ /* 0x0001e2000c101524 */
[----:B------:R-:W-:Y:S01]  /*12980*/  F2FP.F16.F32.PACK_AB R3, RZ, R3 ;  /* 0x00000003ff03723e */ /* 0x000fe200000000ff */
[----:B------:R-:W-:Y:S01]  /*12990*/  FMUL R9, R187, R2 ;  /* 0x00000002bb097220 */ /* 0x000fe20000400000 */
[C---:B------:R-:W-:Y:S01]  /*129a0*/  ISETP.GT.AND P5, PT, R0.reuse, 0xa9, P3 ;  /* 0x000000a90000780c */ /* 0x040fe20001fa4270 */
[----:B------:R1:W-:Y:S01]  /*129b0*/  @P1 STG.E.U16 desc[UR36][R6.64+0x142], R12 ;  /* 0x0001420c06001986 */ /* 0x0003e2000c101524 */
[----:B------:R-:W-:-:S03]  /*129c0*/  ISETP.GT.AND P1, PT, R0, 0xa8, P2 ;  /* 0x000000a80000780c */ /* 0x000fc60001724270 */
[----:B------:R-:W-:Y:S01]  /*129d0*/  @P4 STG.E.U16 desc[UR36][R4.64+0x150], R10 ;  /* 0x0001500a04004986 */ /* 0x000fe2000c101524 */
[----:B------:R-:W-:Y:S02]  /*129e0*/  ISETP.GT.AND P4, PT, R0, 0xa9, P2 ;  /* 0x000000a90000780c */ /* 0x000fe40001784270 */
[----:B------:R-:W-:Y:S02]  /*129f0*/  F2FP.F16.F32.PACK_AB R8, RZ, R8 ;  /* 0x00000008ff08723e */ /* 0x000fe400000000ff */
[----:B0-----:R-:W-:Y:S01]  /*12a00*/  PRMT R11, R3, 0x7610, R11 ;  /* 0x00007610030b7816 */ /* 0x001fe2000000000b */
[-C--:B------:R-:W-:Y:S01]  /*12a10*/  FMUL R3, R186, R2.reuse ;  /* 0x00000002ba037220 */ /* 0x080fe20000400000 */
[----:B------:R-:W-:Y:S02]  /*12a20*/  F2FP.F16.F32.PACK_AB R9, RZ, R9 ;  /* 0x00000009ff09723e */ /* 0x000fe400000000ff */
[----:B-1----:R-:W-:Y:S02]  /*12a30*/  PRMT R12, R8, 0x7610, R12 ;  /* 0x00007610080c7816 */ /* 0x002fe4000000000c */
[----:B------:R-:W-:Y:S01]  /*12a40*/  F2FP.F16.F32.PACK_AB R8, RZ, R3 ;  /* 0x00000003ff08723e */ /* 0x000fe200000000ff */
[----:B------:R-:W-:Y:S01]  /*12a50*/  FMUL R3, R185, R2 ;  /* 0x00000002b9037220 */ /* 0x000fe20000400000 */
[----:B------:R-:W-:Y:S01]  /*12a60*/  PRMT R13, R9, 0x7610, R13 ;  /* 0x00007610090d7816 */ /* 0x000fe2000000000d */
[----:B------:R0:W-:Y:S01]  /*12a70*/  @P5 STG.E.U16 desc[UR36][R4.64+0x152], R11 ;  /* 0x0001520b04005986 */ /* 0x0001e2000c101524 */
[----:B------:R-:W-:-:S02]  /*12a80*/  ISETP.GT.AND P0, PT, R0, 0xb0, P3 ;  /* 0x000000b00000780c */ /* 0x000fc40001f04270 */
        /* <DEDUP_REMOVED lines=26> */
[----:B------:R-:W-:Y:S02]  /*12c30*/  ISETP.GT.AND P1, PT, R0, 0xb8, P2 ;  /* 0x000000b80000780c */ /* 0x000fe40001724270 */
[----:B------:R-:W-:Y:S02]  /*12c40*/  F2FP.F16.F32.PACK_AB R8, RZ, R8 ;  /* 0x00000008ff08723e */ /* 0x000fe400000000ff */
[----:B0-----:R-:W-:Y:S01]  /*12c50*/  PRMT R10, R9, 0x7610, R10 ;  /* 0x00007610090a7816 */ /* 0x001fe2000000000a */
[-C--:B------:R-:W-:Y:S01]  /*12c60*/  FMUL R9, R178, R2.reuse ;  /* 0x00000002b2097220 */ /* 0x080fe20000400000 */
[----:B-1----:R-:W-:Y:S01]  /*12c70*/  PRMT R11, R3, 0x7610, R11 ;  /* 0x00007610030b7816 */ /* 0x002fe2000000000b */
[----:B------:R-:W-:Y:S01]  /*12c80*/  FMUL R3, R177, R2 ;  /* 0x00000002b1037220 */ /* 0x000fe20000400000 */
[----:B------:R0:W-:Y:S02]  /*12c90*/  @P5 STG.E.U16 desc[UR36][R4.64+0x170], R12 ;  /* 0x0001700c04005986 */ /* 0x0001e4000c101524 */
[----:B------:R-:W-:-:S02]  /*12ca0*/  F2FP.F16.F32.PACK_AB R9, RZ, R9 ;  /* 0x00000009ff09723e */ /* 0x000fc400000000ff */
[C---:B------:R-:W-:Y:S02]  /*12cb0*/  ISETP.GT.AND P4, PT, R0.reuse, 0xb9, P2 ;  /* 0x000000b90000780c */ /* 0x040fe40001784270 */
[----:B------:R-:W-:Y:S02]  /*12cc0*/  ISETP.GT.AND P5, PT, R0, 0xc0, P3 ;  /* 0x000000c00000780c */ /* 0x000fe40001fa4270 */
[----:B0-----:R-:W-:Y:S02]  /*12cd0*/  PRMT R12, R8, 0x7610, R12 ;  /* 0x00007610080c7816 */ /* 0x001fe4000000000c */
[----:B------:R-:W-:Y:S01]  /*12ce0*/  F2FP.F16.F32.PACK_AB R8, RZ, R3 ;  /* 0x00000003ff08723e */ /* 0x000fe200000000ff */
[----:B------:R-:W-:Y:S01]  /*12cf0*/  FMUL R3, R176, R2 ;  /* 0x00000002b0037220 */ /* 0x000fe20000400000 */
[----:B------:R-:W-:Y:S01]  /*12d00*/  PRMT R13, R9, 0x7610, R13 ;  /* 0x00007610090d7816 */ /* 0x000fe2000000000d */
[----:B------:R0:W-:Y:S01]  /*12d10*/  @P6 STG.E.U16 desc[UR36][R4.64+0x172], R10 ;  /* 0x0001720a04006986 */ /* 0x0001e2000c101524 */
[----:B------:R-:W-:-:S02]  /*12d20*/  ISETP.GT.AND P0, PT, R0, 0xc1, P3 ;  /* 0x000000c10000780c */ /* 0x000fc40001f04270 */
[----:B------:R-:W-:Y:S01]  /*12d30*/  F2FP.F16.F32.PACK_AB R9, RZ, R3 ;  /* 0x00000003ff09723e */ /* 0x000fe200000000ff */
[----:B------:R1:W-:Y:S01]  /*12d40*/  @P1 STG.E.U16 desc[UR36][R6.64+0x170], R11 ;  /* 0x0001700b06001986 */ /* 0x0003e2000c101524 */
[-C--:B------:R-:W-:Y:S01]  /*12d50*/  FMUL R3, R174, R2.reuse ;  /* 0x00000002ae037220 */ /* 0x080fe20000400000 */
[----:B------:R-:W-:Y:S02]  /*12d60*/  ISETP.GT.AND P1, PT, R0, 0xc0, P2 ;  /* 0x000000c00000780c */ /* 0x000fe40001724270 */
        /* <DEDUP_REMOVED lines=40> */
[C---:B------:R-:W-:Y:S01]  /*12ff0*/  ISETP.GT.AND P0, PT, R0.reuse, 0xd0, P2 ;  /* 0x000000d00000780c */ /* 0x040fe20001704270 */
        /* <DEDUP_REMOVED lines=11> */
[----:B------:R-:W-:Y:S01]  /*130b0*/  ISETP.GT.AND P5, PT, R0, 0xd9, P3 ;  /* 0x000000d90000780c */ /* 0x000fe20001fa4270 */
[----:B------:R-:W-:Y:S01]  /*130c0*/  FMUL R8, R164, R2 ;  /* 0x00000002a4087220 */ /* 0x000fe20000400000 */
[----:B------:R-:W-:Y:S01]  /*130d0*/  @P0 STG.E.U16 desc[UR36][R6.64+0x1a0], R14 ;  /* 0x0001a00e06000986 */ /* 0x000fe2000c101524 */
[----:B------:R-:W-:-:S03]  /*130e0*/  ISETP.GT.AND P0, PT, R0, 0xd8, P2 ;  /* 0x000000d80000780c */ /* 0x000fc60001704270 */
[----:B------:R0:W-:Y:S01]  /*130f0*/  @P1 STG.E.U16 desc[UR36][R6.64+0x1a2], R9 ;  /* 0x0001a20906001986 */ /* 0x0001e2000c101524 */
[----:B------:R-:W-:Y:S02]  /*13100*/  F2FP.F16.F32.PACK_AB R8, RZ, R8 ;  /* 0x00000008ff08723e */ /* 0x000fe400000000ff */
[----:B------:R-:W-:Y:S02]  /*13110*/  ISETP.GT.AND P1, PT, R0, 0xd9, P2 ;  /* 0x000000d90000780c */ /* 0x000fe40001724270 */
        /* <DEDUP_REMOVED lines=16> */
[----:B------:R1:W-:Y:S01]  /*13220*/  @P1 STG.E.U16 desc[UR36][R6.64+0x1b2], R10 ;  /* 0x0001b20a06001986 */ /* 0x0003e2000c101524 */
[C---:B------:R-:W-:Y:S02]  /*13230*/  ISETP.GT.AND P1, PT, R0.reuse, 0xe0, P2 ;  /* 0x000000e00000780c */ /* 0x040fe40001724270 */
[----:B------:R-:W-:Y:S02]  /*13240*/  ISETP.GT.AND P0, PT, R0, 0xe1, P2 ;  /* 0x000000e10000780c */ /* 0x000fe40001704270 */
[----:B0-----:R-:W-:Y:S02]  /*13250*/  PRMT R12, R8, 0x7610, R12 ;  /* 0x00007610080c7816 */ /* 0x001fe4000000000c */
[----:B------:R-:W-:Y:S01]  /*13260*/  F2FP.F16.F32.PACK_AB R8, RZ, R3 ;  /* 0x00000003ff08723e */ /* 0x000fe200000000ff */
[----:B------:R-:W-:Y:S01]  /*13270*/  FMUL R3, R157, R2 ;  /* 0x000000029d037220 */ /* 0x000fe20000400000 */
[----:B------:R0:W-:Y:S01]  /*13280*/  @P4 STG.E.U16 desc[UR36][R4.64+0x1c0], R11 ;  /* 0x0001c00b04004986 */ /* 0x0001e2000c101524 */
[----:B-1----:R-:W-:-:S02]  /*13290*/  PRMT R10, R9, 0x7610, R10 ;  /* 0x00007610090a7816 */ /* 0x002fc4000000000a */
[----:B------:R-:W-:Y:S01]  /*132a0*/  PRMT R13, R8, 0x7610, R13 ;  /* 0x00007610080d7816 */ /* 0x000fe2000000000d */
[----:B------:R-:W-:Y:S01]  /*132b0*/  @P5 STG.E.U16 desc[UR36][R4.64+0x1c2], R12 ;  /* 0x0001c20c04005986 */ /* 0x000fe2000c101524 */
[-C--:B------:R-:W-:Y:S01]  /*132c0*/  FMUL R8, R156, R2.reuse ;  /* 0x000000029c087220 */ /* 0x080fe20000400000 */
[C---:B------:R-:W-:Y:S02]  /*132d0*/  ISETP.GT.AND P4, PT, R0.reuse, 0xe8, P3 ;  /* 0x000000e80000780c */ /* 0x040fe40001f84270 */
[----:B------:R-:W-:Y:S01]  /*132e0*/  F2FP.F16.F32.PACK_AB R9, RZ, R3 ;  /* 0x00000003ff09723e */ /* 0x000fe200000000ff */
[----:B------:R-:W-:Y:S01]  /*132f0*/  FMUL R3, R155, R2 ;  /* 0x000000029b037220 */ /* 0x000fe20000400000 */
[C---:B------:R-:W-:Y:S02]  /*13300*/  ISETP.GT.AND P5, PT, R0.reuse, 0xe9, P3 ;  /* 0x000000e90000780c */ /* 0x040fe40001fa4270 */
[----:B------:R-:W-:Y:S02]  /*13310*/  ISETP.GT.AND P6, PT, R0, 0xe8, P2 ;  /* 0x000000e80000780c */ /* 0x000fe400017c4270 */
[----:B------:R-:W-:Y:S01]  /*13320*/  F2FP.F16.F32.PACK_AB R8, RZ, R8 ;  /* 0x00000008ff08723e */ /* 0x000fe200000000ff */
[----:B------:R1:W-:Y:S01]  /*13330*/  @P1 STG.E.U16 desc[UR36][R6.64+0x1c0], R10 ;  /* 0x0001c00a06001986 */ /* 0x0003e2000c101524 */
[----:B------:R-:W-:-:S02]  /*13340*/  F2FP.F16.F32.PACK_AB R3, RZ, R3 ;  /* 0x00000003ff03723e */ /* 0x000fc400000000ff */
[C---:B------:R-:W-:Y:S01]  /*13350*/  ISETP.GT.AND P1, PT, R17.reuse, 0x80, PT ;  /* 0x000000801100780c */ /* 0x040fe20003f24270 */
[----:B------:R2:W-:Y:S01]  /*13360*/  @P0 STG.E.U16 desc[UR36][R6.64+0x1c2], R13 ;  /* 0x0001c20d06000986 */ /* 0x0005e2000c101524 */
[----:B------:R-:W-:Y:S02]  /*13370*/  ISETP.GT.AND P0, PT, R17, 0x88, PT ;  /* 0x000000881100780c */ /* 0x000fe40003f04270 */
[----:B0-----:R-:W-:Y:S02]  /*13380*/  PRMT R11, R8, 0x7610, R11 ;  /* 0x00007610080b7816 */ /* 0x001fe4000000000b */
[----:B------:R-:W-:Y:S02]  /*13390*/  PRMT R17, R3, 0x7610, R17 ;  /* 0x0000761003117816 */ /* 0x000fe40000000011 */
[----:B-1----:R-:W-:Y:S01]  /*133a0*/  PRMT R10, R9, 0x7610, R10 ;  /* 0x00007610090a7816 */ /* 0x002fe2000000000a */
[----:B------:R-:W-:-:S04]  /*133b0*/  FMUL R3, R154, R2 ;  /* 0x000000029a037220 */ /* 0x000fc80000400000 */
[----:B------:R-:W-:Y:S01]  /*133c0*/  @P4 STG.E.U16 desc[UR36][R4.64+0x1d0], R10 ;  /* 0x0001d00a04004986 */ /* 0x000fe2000c101524 */
[----:B------:R-:W-:-:S03]  /*133d0*/  ISETP.GT.AND P4, PT, R0, 0xe9, P2 ;  /* 0x000000e90000780c */ /* 0x000fc60001784270 */
[----:B------:R0:W-:Y:S01]  /*133e0*/  @P5 STG.E.U16 desc[UR36][R4.64+0x1d2], R11 ;  /* 0x0001d20b04005986 */ /* 0x0001e2000c101524 */
[----:B------:R-:W-:-:S03]  /*133f0*/  ISETP.GT.AND P5, PT, R0, 0xf0, P3 ;  /* 0x000000f00000780c */ /* 0x000fc60001fa4270 */
[----:B------:R-:W-:Y:S01]  /*13400*/  @P6 STG.E.U16 desc[UR36][R6.64+0x1d0], R17 ;  /* 0x0001d01106006986 */ /* 0x000fe2000c101524 */
[----:B------:R-:W-:Y:S01]  /*13410*/  ISETP.GT.AND P6, PT, R0, 0xf1, P3 ;  /* 0x000000f10000780c */ /* 0x000fe20001fc4270 */
[-C--:B------:R-:W-:Y:S01]  /*13420*/  FMUL R8, R153, R2.reuse ;  /* 0x0000000299087220 */ /* 0x080fe20000400000 */
[----:B------:R-:W-:Y:S01]  /*13430*/  FMUL R9, R152, R2 ;  /* 0x0000000298097220 */ /* 0x000fe20000400000 */
[----:B--2---:R-:W-:-:S03]  /*13440*/  F2FP.F16.F32.PACK_AB R13, RZ, R3 ;  /* 0x00000003ff0d723e */ /* 0x004fc600000000ff */
[----:B------:R-:W-:Y:S02]  /*13450*/  F2FP.F16.F32.PACK_AB R14, RZ, R8 ;  /* 0x00000008ff0e723e */ /* 0x000fe400000000ff */
[----:B------:R-:W-:Y:S01]  /*13460*/  F2FP.F16.F32.PACK_AB R15, RZ, R9 ;  /* 0x00000009ff0f723e */ /* 0x000fe200000000ff */
[----:B------:R-:W-:Y:S01]  /*13470*/  @P4 STG.E.U16 desc[UR36][R6.64+0x1d2], R13 ;  /* 0x0001d20d06004986 */ /* 0x000fe2000c101524 */
[----:B------:R-:W-:-:S03]  /*13480*/  ISETP.GT.AND P4, PT, R0, 0xf1, P2 ;  /* 0x000000f10000780c */ /* 0x000fc60001784270 */
[----:B------:R-:W-:Y:S04]  /*13490*/  @P5 STG.E.U16 desc[UR36][R4.64+0x1e0], R14 ;  /* 0x0001e00e04005986 */ /* 0x000fe8000c101524 */
[----:B------:R-:W-:Y:S01]  /*134a0*/  @P6 STG.E.U16 desc[UR36][R4.64+0x1e2], R15 ;  /* 0x0001e20f04006986 */ /* 0x000fe2000c101524 */
[----:B------:R-:W-:Y:S01]  /*134b0*/  ISETP.GT.AND P6, PT, R0, 0xf0, P2 ;  /* 0x000000f00000780c */ /* 0x000fe200017c4270 */
[-C--:B0-----:R-:W-:Y:S01]  /*134c0*/  FMUL R11, R23, R2.reuse ;  /* 0x00000002170b7220 */ /* 0x081fe20000400000 */
[----:B------:R-:W-:-:S04]  /*134d0*/  FMUL R12, R22, R2 ;  /* 0x00000002160c7220 */ /* 0x000fc80000400000 */
[----:B------:R-:W-:Y:S02]  /*134e0*/  F2FP.F16.F32.PACK_AB R11, RZ, R11 ;  /* 0x0000000bff0b723e */ /* 0x000fe400000000ff */
[----:B------:R-:W-:Y:S02]  /*134f0*/  F2FP.F16.F32.PACK_AB R12, RZ, R12 ;  /* 0x0000000cff0c723e */ /* 0x000fe400000000ff */
[C---:B------:R-:W-:Y:S02]  /*13500*/  ISETP.GT.AND P5, PT, R0.reuse, 0xf8, P3 ;  /* 0x000000f80000780c */ /* 0x040fe40001fa4270 */
[----:B------:R-:W-:Y:S01]  /*13510*/  ISETP.GT.AND P3, PT, R0, 0xf9, P3 ;  /* 0x000000f90000780c */ /* 0x000fe20001f64270 */
[----:B------:R-:W-:Y:S01]  /*13520*/  @P6 STG.E.U16 desc[UR36][R6.64+0x1e0], R11 ;  /* 0x0001e00b06006986 */ /* 0x000fe2000c101524 */
[----:B------:R-:W-:-:S03]  /*13530*/  FMUL R10, R21, R2 ;  /* 0x00000002150a7220 */ /* 0x000fc60000400000 */
[----:B------:R0:W-:Y:S01]  /*13540*/  @P4 STG.E.U16 desc[UR36][R6.64+0x1e2], R12 ;  /* 0x0001e20c06004986 */ /* 0x0001e2000c101524 */
[----:B------:R-:W-:Y:S01]  /*13550*/  ISETP.GT.AND P4, PT, R0, 0xf8, P2 ;  /* 0x000000f80000780c */ /* 0x000fe20001784270 */
[-C--:B------:R-:W-:Y:S01]  /*13560*/  FMUL R9, R20, R2.reuse ;  /* 0x0000000214097220 */ /* 0x080fe20000400000 */
[-C--:B------:R-:W-:Y:S01]  /*13570*/  FMUL R8, R18, R2.reuse ;  /* 0x0000000212087220 */ /* 0x080fe20000400000 */
[----:B------:R-:W-:Y:S01]  /*13580*/  FMUL R3, R19, R2 ;  /* 0x0000000213037220 */ /* 0x000fe20000400000 */
[----:B------:R-:W-:Y:S02]  /*13590*/  F2FP.F16.F32.PACK_AB R10, RZ, R10 ;  /* 0x0000000aff0a723e */ /* 0x000fe400000000ff */
[----:B------:R-:W-:Y:S02]  /*135a0*/  ISETP.GT.AND P2, PT, R0, 0xf9, P2 ;  /* 0x000000f90000780c */ /* 0x000fe40001744270 */
[----:B------:R-:W-:Y:S02]  /*135b0*/  F2FP.F16.F32.PACK_AB R9, RZ, R9 ;  /* 0x00000009ff09723e */ /* 0x000fe400000000ff */
[----:B------:R-:W-:-:S02]  /*135c0*/  F2FP.F16.F32.PACK_AB R8, RZ, R8 ;  /* 0x00000008ff08723e */ /* 0x000fc400000000ff */
[----:B------:R-:W-:Y:S01]  /*135d0*/  F2FP.F16.F32.PACK_AB R3, RZ, R3 ;  /* 0x00000003ff03723e */ /* 0x000fe200000000ff */
[----:B------:R-:W-:Y:S01]  /*135e0*/  @P5 STG.E.U16 desc[UR36][R4.64+0x1f0], R10 ;  /* 0x0001f00a04005986 */ /* 0x000fe2000c101524 */
[----:B0-----:R-:W-:Y:S01]  /*135f0*/  PRMT R12, R8, 0x7610, R12 ;  /* 0x00007610080c7816 */ /* 0x001fe2000000000c */
[----:B------:R-:W-:Y:S01]  /*13600*/  @P4 IMAD.MOV.U32 R8, RZ, RZ, R6 ;  /* 0x000000ffff084224 */ /* 0x000fe200078e0006 */
[----:B------:R-:W-:Y:S01]  /*13610*/  PRMT R11, R3, 0x7610, R11 ;  /* 0x00007610030b7816 */ /* 0x000fe2000000000b */
[----:B------:R0:W-:Y:S01]  /*13620*/  @P3 STG.E.U16 desc[UR36][R4.64+0x1f2], R9 ;  /* 0x0001f20904003986 */ /* 0x0001e2000c101524 */
[----:B------:R-:W-:Y:S02]  /*13630*/  USHF.L.U32 UR12, UR8, 0x8, URZ ;  /* 0x00000008080c7899 */ /* 0x000fe4000800063f */
[----:B------:R-:W-:Y:S01]  /*13640*/  USHF.L.U64.HI UR11, UR8, 0x8, UR9 ;  /* 0x00000008080b7899 */ /* 0x000fe20008010209 */
[----:B0-----:R-:W-:-:S03]  /*13650*/  @P4 MOV R9, R7 ;  /* 0x0000000700094202 */ /* 0x001fc60000000f00 */
[----:B------:R-:W-:Y:S02]  /*13660*/  IMAD.U32 R3, RZ, RZ, UR12 ;  /* 0x0000000cff037e24 */ /* 0x000fe4000f8e00ff */
[----:B------:R0:W-:Y:S01]  /*13670*/  @P4 STG.E.U16 desc[UR36][R8.64+0x1f0], R11 ;  /* 0x0001f00b08004986 */ /* 0x0001e2000c101524 */
[C---:B------:R-:W-:Y:S02]  /*13680*/  ISETP.GT.AND P3, PT, R0.reuse, RZ, P1 ;  /* 0x000000ff0000720c */ /* 0x040fe40000f64270 */
[----:B------:R-:W-:Y:S01]  /*13690*/  ISETP.GT.AND P4, PT, R0, 0x1, P1 ;  /* 0x000000010000780c */ /* 0x000fe20000f84270 */
[-C--:B------:R-:W-:Y:S01]  /*136a0*/  FMUL R24, R24, R2.reuse ;  /* 0x0000000218187220 */ /* 0x080fe20000400000 */
[----:B------:R-:W-:Y:S01]  /*136b0*/  FMUL R25, R25, R2 ;  /* 0x0000000219197220 */ /* 0x000fe20000400000 */
[----:B0-----:R-:W-:Y:S02]  /*136c0*/  @P2 IMAD.MOV.U32 R8, RZ, RZ, R6 ;  /* 0x000000ffff082224 */ /* 0x001fe400078e0006 */
[----:B------:R-:W-:-:S02]  /*136d0*/  @P2 IMAD.MOV.U32 R9, RZ, RZ, R7 ;  /* 0x000000ffff092224 */ /* 0x000fc400078e0007 */
[----:B------:R-:W-:-:S03]  /*136e0*/  IMAD.U32 R7, RZ, RZ, UR11 ;  /* 0x0000000bff077e24 */ /* 0x000fc6000f8e00ff */
[----:B------:R0:W-:Y:S01]  /*136f0*/  @P2 STG.E.U16 desc[UR36][R8.64+0x1f2], R12 ;  /* 0x0001f20c08002986 */ /* 0x0001e2000c101524 */
[C---:B------:R-:W-:Y:S02]  /*13700*/  IADD3 R6, P2, P6, R4.reuse, UR5, R3 ;  /* 0x0000000504067c10 */ /* 0x040fe4000fe5e003 */
[----:B------:R-:W-:Y:S02]  /*13710*/  IADD3 R4, P5, R4, UR12, RZ ;  /* 0x0000000c04047c10 */ /* 0x000fe4000ffbe0ff */
[C---:B------:R-:W-:Y:S02]  /*13720*/  IADD3.X R7, R5.reuse, UR4, R7, P2, P6 ;  /* 0x0000000405077c10 */ /* 0x040fe400097ec407 */
[----:B------:R-:W-:Y:S02]  /*13730*/  F2FP.F16.F32.PACK_AB R24, RZ, R24 ;  /* 0x00000018ff18723e */ /* 0x000fe400000000ff */
[----:B------:R-:W-:Y:S02]  /*13740*/  IADD3.X R5, R5, UR11, RZ, P5, !PT ;  /* 0x0000000b05057c10 */ /* 0x000fe4000affe4ff */
[----:B------:R-:W-:-:S02]  /*13750*/  F2FP.F16.F32.PACK_AB R25, RZ, R25 ;  /* 0x00000019ff19723e */ /* 0x000fc400000000ff */
[C---:B------:R-:W-:Y:S01]  /*13760*/  ISETP.GT.AND P2, PT, R0.reuse, RZ, P0 ;  /* 0x000000ff0000720c */ /* 0x040fe20000744270 */
[----:B------:R-:W-:Y:S01]  /*13770*/  @P3 STG.E.U16 desc[UR36][R4.64], R24 ;  /* 0x0000001804003986 */ /* 0x000fe2000c101524 */
[----:B------:R-:W-:Y:S01]  /*13780*/  ISETP.GT.AND P3, PT, R0, 0x1, P0 ;  /* 0x000000010000780c */ /* 0x000fe20000764270 */
[-C--:B------:R-:W-:Y:S02]  /*13790*/  FMUL R26, R26, R2.reuse ;  /* 0x000000021a1a7220 */ /* 0x080fe40000400000 */
[----:B------:R-:W-:Y:S01]  /*137a0*/  @P4 STG.E.U16 desc[UR36][R4.64+0x2], R25 ;  /* 0x0000021904004986 */ /* 0x000fe2000c101524 */
[----:B------:R-:W-:Y:S01]  /*137b0*/  ISETP.GT.AND P4, PT, R0, 0x8, P1 ;  /* 0x000000080000780c */ /* 0x000fe20000f84270 */
[-C--:B------:R-:W-:Y:S01]  /*137c0*/  FMUL R27, R27, R2.reuse ;  /* 0x000000021b1b7220 */ /* 0x080fe20000400000 */
[----:B0-----:R-:W-:Y:S01]  /*137d0*/  IADD3 R8, P5, R4, UR5, RZ ;  /* 0x0000000504087c10 */ /* 0x001fe2000ffbe0ff */
[----:B------:R-:W-:Y:S01]  /*137e0*/  FMUL R28, R28, R2 ;  /* 0x000000021c1c7220 */ /* 0x000fe20000400000 */
[----:B------:R-:W-:-:S02]  /*137f0*/  F2FP.F16.F32.PACK_AB R26, RZ, R26 ;  /* 0x0000001aff1a723e */ /* 0x000fc400000000ff */
[----:B------:R-:W-:Y:S02]  /*13800*/  IADD3.X R9, R5, UR4, RZ, P5, !PT ;  /* 0x0000000405097c10 */ /* 0x000fe4000affe4ff */
[----:B------:R-:W-:Y:S02]  /*13810*/  F2FP.F16.F32.PACK_AB R27, RZ, R27 ;  /* 0x0000001bff1b723e */ /* 0x000fe400000000ff */
[----:B------:R-:W-:Y:S01]  /*13820*/  F2FP.F16.F32.PACK_AB R28, RZ, R28 ;  /* 0x0000001cff1c723e */ /* 0x000fe200000000ff */
[----:B------:R-:W-:Y:S01]  /*13830*/  @P2 STG.E.U16 desc[UR36][R8.64], R26 ;  /* 0x0000001a08002986 */ /* 0x000fe2000c101524 */
[C---:B------:R-:W-:Y:S02]  /*13840*/  ISETP.GT.AND P5, PT, R0.reuse, 0x9, P1 ;  /* 0x000000090000780c */ /* 0x040fe40000fa4270 */
[C---:B------:R-:W-:Y:S01]  /*13850*/  ISETP.GT.AND P2, PT, R0.reuse, 0x8, P0 ;  /* 0x000000080000780c */ /* 0x040fe20000744270 */
[----:B------:R-:W-:Y:S01]  /*13860*/  @P3 STG.E.U16 desc[UR36][R8.64+0x2], R27 ;  /* 0x0000021b08003986 */ /* 0x000fe2000c101524 */
[-C--:B------:R-:W-:Y:S01]  /*13870*/  FMUL R29, R29, R2.reuse ;  /* 0x000000021d1d7220 */ /* 0x080fe20000400000 */
[----:B------:R-:W-:Y:S01]  /*13880*/  ISETP.GT.AND P3, PT, R0, 0x9, P0 ;  /* 0x000000090000780c */ /* 0x000fe20000764270 */
[-C--:B------:R-:W-:Y:S01]  /*13890*/  FMUL R30, R30, R2.reuse ;  /* 0x000000021e1e7220 */ /* 0x080fe20000400000 */
[----:B------:R-:W-:Y:S01]  /*138a0*/  @P4 STG.E.U16 desc[UR36][R4.64+0x10], R28 ;  /* 0x0000101c04004986 */ /* 0x000fe2000c101524 */
[----:B------:R-:W-:Y:S01]  /*138b0*/  ISETP.GT.AND P4, PT, R0, 0x10, P1 ;  /* 0x000000100000780c */ /* 0x000fe20000f84270 */
[-C--:B------:R-:W-:Y:S01]  /*138c0*/  FMUL R31, R31, R2.reuse ;  /* 0x000000021f1f7220 */ /* 0x080fe20000400000 */
[----:B------:R-:W-:Y:S01]  /*138d0*/  IADD3 R10, P6, R4, UR5, RZ ;  /* 0x00000005040a7c10 */ /* 0x000fe2000ffde0ff */
[----:B------:R-:W-:Y:S01]  /*138e0*/  FMUL R32, R32, R2 ;  /* 0x0000000220207220 */ /* 0x000fe20000400000 */
[----:B------:R-:W-:-:S02]  /*138f0*/  F2FP.F16.F32.PACK_AB R29, RZ, R29 ;  /* 0x0000001dff1d723e */ /* 0x000fc400000000ff */
[----:B------:R-:W-:Y:S02]  /*13900*/  F2FP.F16.F32.PACK_AB R30, RZ, R30 ;  /* 0x0000001eff1e723e */ /* 0x000fe400000000ff */
[----:B------:R-:W-:Y:S02]  /*13910*/  IADD3.X R11, R5, UR4, RZ, P6, !PT ;  /* 0x00000004050b7c10 */ /* 0x000fe4000b7fe4ff */
[----:B------:R-:W-:Y:S01]  /*13920*/  F2FP.F16.F32.PACK_AB R31, RZ, R31 ;  /* 0x0000001fff1f723e */ /* 0x000fe200000000ff */
[----:B------:R-:W-:Y:S01]  /*13930*/  @P5 STG.E.U16 desc[UR36][R4.64+0x12], R29 ;  /* 0x0000121d04005986 */ /* 0x000fe2000c101524 */
[----:B------:R-:W-:Y:S02]  /*13940*/  F2FP.F16.F32.PACK_AB R32, RZ, R32 ;  /* 0x00000020ff20723e */ /* 0x000fe400000000ff */
[C---:B------:R-:W-:Y:S01]  /*13950*/  ISETP.GT.AND P5, PT, R0.reuse, 0x11, P1 ;  /* 0x000000110000780c */ /* 0x040fe20000fa4270 */
[----:B------:R-:W-:Y:S01]  /*13960*/  @P2 STG.E.U16 desc[UR36][R10.64+0x10], R30 ;  /* 0x0000101e0a002986 */ /* 0x000fe2000c101524 */
[----:B------:R-:W-:Y:S01]  /*13970*/  ISETP.GT.AND P2, PT, R0, 0x10, P0 ;  /* 0x000000100000780c */ /* 0x000fe20000744270 */
[----:B------:R-:W-:-:S02]  /*13980*/  FMUL R33, R33, R2 ;  /* 0x0000000221217220 */ /* 0x000fc40000400000 */
[----:B------:R-:W-:Y:S01]  /*13990*/  @P3 STG.E.U16 desc[UR36][R6.64+0x12], R31 ;  /* 0x0000121f06003986 */ /* 0x000fe2000c101524 */
[----:B------:R-:W-:Y:S01]  /*139a0*/  ISETP.GT.AND P3, PT, R0, 0x11, P0 ;  /* 0x000000110000780c */ /* 0x000fe20000764270 */
[-C--:B------:R-:W-:Y:S02]  /*139b0*/  FMUL R34, R34, R2.reuse ;  /* 0x0000000222227220 */ /* 0x080fe40000400000 */
[----:B------:R-:W-:Y:S01]  /*139c0*/  @P4 STG.E.U16 desc[UR36][R4.64+0x20], R32 ;  /* 0x0000202004004986 */ /* 0x000fe2000c101524 */
[----:B------:R-:W-:Y:S01]  /*139d0*/  ISETP.GT.AND P4, PT, R0, 0x18, P1 ;  /* 0x000000180000780c */ /* 0x000fe20000f84270 */
[-C--:B------:R-:W-:Y:S01]  /*139e0*/  FMUL R35, R35, R2.reuse ;  /* 0x0000000223237220 */ /* 0x080fe20000400000 */
[----:B------:R-:W-:Y:S01]  /*139f0*/  FMUL R36, R36, R2 ;  /* 0x0000000224247220 */ /* 0x000fe20000400000 */
[----:B------:R-:W-:Y:S02]  /*13a00*/  F2FP.F16.F32.PACK_AB R33, RZ, R33 ;  /* 0x00000021ff21723e */ /* 0x000fe400000000ff */
[----:B------:R-:W-:-:S02]  /*13a10*/  F2FP.F16.F32.PACK_AB R34, RZ, R34 ;  /* 0x00000022ff22723e */ /* 0x000fc400000000ff */
[----:B------:R-:W-:Y:S01]  /*13a20*/  F2FP.F16.F32.PACK_AB R35, RZ, R35 ;  /* 0x00000023ff23723e */ /* 0x000fe200000000ff */
[----:B------:R-:W-:Y:S01]  /*13a30*/  @P5 STG.E.U16 desc[UR36][R4.64+0x22], R33 ;  /* 0x0000222104005986 */ /* 0x000fe2000c101524 */
[----:B------:R-:W-:Y:S02]  /*13a40*/  F2FP.F16.F32.PACK_AB R36, RZ, R36 ;  /* 0x00000024ff24723e */ /* 0x000fe400000000ff */
[C---:B------:R-:W-:Y:S01]  /*13a50*/  ISETP.GT.AND P5, PT, R0.reuse, 0x19, P1 ;  /* 0x000000190000780c */ /* 0x040fe20000fa4270 */
[----:B------:R-:W-:Y:S01]  /*13a60*/  @P2 STG.E.U16 desc[UR36][R6.64+0x20], R34 ;  /* 0x0000202206002986 */ /* 0x000fe2000c101524 */
[C---:B------:R-:W-:Y:S01]  /*13a70*/  ISETP.GT.AND P2, PT, R0.reuse, 0x18, P0 ;  /* 0x000000180000780c */ /* 0x040fe20000744270 */
[-C--:B------:R-:W-:Y:S02]  /*13a80*/  FMUL R37, R37, R2.reuse ;  /* 0x0000000225257220 */ /* 0x080fe40000400000 */
[----:B------:R-:W-:Y:S01]  /*13a90*/  @P3 STG.E.U16 desc[UR36][R6.64+0x22], R35 ;  /* 0x0000222306003986 */ /* 0x000fe2000c101524 */
[----:B------:R-:W-:Y:S01]  /*13aa0*/  ISETP.GT.AND P3, PT, R0, 0x19, P0 ;  /* 0x000000190000780c */ /* 0x000fe20000764270 */
[----:B------:R-:W-:-:S02]  /*13ab0*/  FMUL R38, R38, R2 ;  /* 0x0000000226267220 */ /* 0x000fc40000400000 */
[----:B------:R-:W-:Y:S01]  /*13ac0*/  @P4 STG.E.U16 desc[UR36][R4.64+0x30], R36 ;  /* 0x0000302404004986 */ /* 0x000fe2000c101524 */
[----:B------:R-:W-:Y:S01]  /*13ad0*/  ISETP.GT.AND P4, PT, R0, 0x20, P1 ;  /* 0x000000200000780c */ /* 0x000fe20000f84270 */
[-C--:B------:R-:W-:Y:S01]  /*13ae0*/  FMUL R39, R39, R2.reuse ;  /* 0x0000000227277220 */ /* 0x080fe20000400000 */
[----:B------:R-:W-:Y:S01]  /*13af0*/  FMUL R40, R40, R2 ;  /* 0x0000000228287220 */ /* 0x000fe20000400000 */
[----:B------:R-:W-:Y:S02]  /*13b00*/  F2FP.F16.F32.PACK_AB R37, RZ, R37 ;  /* 0x00000025ff25723e */ /* 0x000fe400000000ff */
[----:B------:R-:W-:Y:S02]  /*13b10*/  F2FP.F16.F32.PACK_AB R38, RZ, R38 ;  /* 0x00000026ff26723e */ /* 0x000fe400000000ff */
[----:B------:R-:W-:Y:S01]  /*13b20*/  F2FP.F16.F32.PACK_AB R39, RZ, R39 ;  /* 0x00000027ff27723e */ /* 0x000fe200000000ff */
[----:B------:R-:W-:Y:S01]  /*13b30*/  @P5 STG.E.U16 desc[UR36][R4.64+0x32], R37 ;  /* 0x0000322504005986 */ /* 0x000fe2000c101524 */
[----:B------:R-:W-:-:S02]  /*13b40*/  F2FP.F16.F32.PACK_AB R40, RZ, R40 ;  /* 0x00000028ff28723e */ /* 0x000fc400000000ff */
[C---:B------:R-:W-:Y:S01]  /*13b50*/  ISETP.GT.AND P5, PT, R0.reuse, 0x21, P1 ;  /* 0x000000210000780c */ /* 0x040fe20000fa4270 */
[----:B------:R-:W-:Y:S01]  /*13b60*/  @P2 STG.E.U16 desc[UR36][R6.64+0x30], R38 ;  /* 0x0000302606002986 */ /* 0x000fe2000c101524 */
[C---:B------:R-:W-:Y:S01]  /*13b70*/  ISETP.GT.AND P2, PT, R0.reuse, 0x20, P0 ;  /* 0x000000200000780c */ /* 0x040fe20000744270 */
[-C--:B------:R-:W-:Y:S02]  /*13b80*/  FMUL R41, R41, R2.reuse ;  /* 0x0000000229297220 */ /* 0x080fe40000400000 */
[----:B------:R-:W-:Y:S01]  /*13b90*/  @P3 STG.E.U16 desc[UR36][R6.64+0x32], R39 ;  /* 0x0000322706003986 */ /* 0x000fe2000c101524 */
[----:B------:R-:W-:Y:S01]  /*13ba0*/  ISETP.GT.AND P3, PT, R0, 0x21, P0 ;  /* 0x000000210000780c */ /* 0x000fe20000764270 */
[-C--:B------:R-:W-:Y:S02]  /*13bb0*/  FMUL R42, R42, R2.reuse ;  /* 0x000000022a2a7220 */ /* 0x080fe40000400000 */
[----:B------:R-:W-:Y:S01]  /*13bc0*/  @P4 STG.E.U16 desc[UR36][R4.64+0x40], R40 ;  /* 0x0000402804004986 */ /* 0x000fe2000c101524 */
[----:B------:R-:W-:Y:S01]  /*13bd0*/  ISETP.GT.AND P4, PT, R0, 0x28, P1 ;  /* 0x000000280000780c */ /* 0x000fe20000f84270 */
[-C--:B------:R-:W-:Y:S01]  /*13be0*/  FMUL R43, R43, R2.reuse ;  /* 0x000000022b2b7220 */ /* 0x080fe20000400000 */
[----:B------:R-:W-:Y:S01]  /*13bf0*/  FMUL R44, R44, R2 ;  /* 0x000000022c2c7220 */ /* 0x000fe20000400000 */
[----:B------:R-:W-:-:S02]  /*13c00*/  F2FP.F16.F32.PACK_AB R41, RZ, R41 ;  /* 0x00000029ff29723e */ /* 0x000fc400000000ff */
[----:B------:R-:W-:Y:S02]  /*13c10*/  F2FP.F16.F32.PACK_AB R42, RZ, R42 ;  /* 0x0000002aff2a723e */ /* 0x000fe400000000ff */
        /* <DEDUP_REMOVED lines=357> */
[----:B------:R-:W-:Y:S01]  /*15270*/  ISETP.GT.AND P2, PT, R0, 0xd8, P0 ;  /* 0x000000d80000780c */ /* 0x000fe20000744270 */
[-C--:B------:R-:W-:Y:S02]  /*15280*/  FMUL R133, R133, R2.reuse ;  /* 0x0000000285857220 */ /* 0x080fe40000400000 */
[----:B------:R-:W-:Y:S01]  /*15290*/  @P3 STG.E.U16 desc[UR36][R6.64+0x1a2], R131 ;  /* 0x0001a28306003986 */ /* 0x000fe2000c101524 */
[----:B------:R-:W-:-:S03]  /*152a0*/  FMUL R134, R134, R2 ;  /* 0x0000000286867220 */ /* 0x000fc60000400000 */
[----:B------:R-:W-:Y:S01]  /*152b0*/  @P4 STG.E.U16 desc[UR36][R4.64+0x1b0], R132 ;  /* 0x0001b08404004986 */ /* 0x000fe2000c101524 */
[C---:B------:R-:W-:Y:S01]  /*152c0*/  ISETP.GT.AND P4, PT, R0.reuse, 0xd9, P0 ;  /* 0x000000d90000780c */ /* 0x040fe20000784270 */
[----:B------:R-:W-:Y:S01]  /*152d0*/  FMUL R135, R135, R2 ;  /* 0x0000000287877220 */ /* 0x000fe20000400000 */
[----:B------:R-:W-:Y:S02]  /*152e0*/  F2FP.F16.F32.PACK_AB R133, RZ, R133 ;  /* 0x00000085ff85723e */ /* 0x000fe400000000ff */
[----:B------:R-:W-:Y:S02]  /*152f0*/  F2FP.F16.F32.PACK_AB R134, RZ, R134 ;  /* 0x00000086ff86723e */ /* 0x000fe400000000ff */
[----:B------:R-:W-:Y:S01]  /*15300*/  F2FP.F16.F32.PACK_AB R135, RZ, R135 ;  /* 0x00000087ff87723e */ /* 0x000fe200000000ff */
[----:B------:R-:W-:Y:S01]  /*15310*/  @P5 STG.E.U16 desc[UR36][R4.64+0x1b2], R133 ;  /* 0x0001b28504005986 */ /* 0x000fe2000c101524 */
[----:B------:R-:W-:-:S03]  /*15320*/  ISETP.GT.AND P5, PT, R0, 0xe0, P1 ;  /* 0x000000e00000780c */ /* 0x000fc60000fa4270 */
[----:B------:R-:W-:Y:S01]  /*15330*/  @P2 STG.E.U16 desc[UR36][R6.64+0x1b0], R134 ;  /* 0x0001b08606002986 */ /* 0x000fe2000c101524 */
[----:B------:R-:W-:Y:S01]  /*15340*/  ISETP.GT.AND P2, PT, R0, 0xe1, P1 ;  /* 0x000000e10000780c */ /* 0x000fe20000f44270 */
[-C--:B------:R-:W-:Y:S01]  /*15350*/  FMUL R136, R136, R2.reuse ;  /* 0x0000000288887220 */ /* 0x080fe20000400000 */
[C---:B------:R-:W-:Y:S01]  /*15360*/  ISETP.GT.AND P3, PT, R0.reuse, 0xe0, P0 ;  /* 0x000000e00000780c */ /* 0x040fe20000764270 */
[----:B------:R-:W-:Y:S01]  /*15370*/  @P4 STG.E.U16 desc[UR36][R6.64+0x1b2], R135 ;  /* 0x0001b28706004986 */ /* 0x000fe2000c101524 */
[-C--:B------:R-:W-:Y:S01]  /*15380*/  FMUL R137, R137, R2.reuse ;  /* 0x0000000289897220 */ /* 0x080fe20000400000 */
[----:B------:R-:W-:Y:S01]  /*15390*/  ISETP.GT.AND P4, PT, R0, 0xe1, P0 ;  /* 0x000000e10000780c */ /* 0x000fe20000784270 */
[-C--:B------:R-:W-:Y:S01]  /*153a0*/  FMUL R138, R138, R2.reuse ;  /* 0x000000028a8a7220 */ /* 0x080fe20000400000 */
[----:B------:R-:W-:Y:S01]  /*153b0*/  FMUL R139, R139, R2 ;  /* 0x000000028b8b7220 */ /* 0x000fe20000400000 */
[----:B------:R-:W-:Y:S02]  /*153c0*/  F2FP.F16.F32.PACK_AB R136, RZ, R136 ;  /* 0x00000088ff88723e */ /* 0x000fe400000000ff */
[----:B------:R-:W-:-:S02]  /*153d0*/  F2FP.F16.F32.PACK_AB R137, RZ, R137 ;  /* 0x00000089ff89723e */ /* 0x000fc400000000ff */
[----:B------:R-:W-:Y:S02]  /*153e0*/  F2FP.F16.F32.PACK_AB R138, RZ, R138 ;  /* 0x0000008aff8a723e */ /* 0x000fe400000000ff */
[----:B------:R-:W-:Y:S01]  /*153f0*/  F2FP.F16.F32.PACK_AB R139, RZ, R139 ;  /* 0x0000008bff8b723e */ /* 0x000fe200000000ff */
[----:B------:R-:W-:Y:S01]  /*15400*/  @P5 STG.E.U16 desc[UR36][R4.64+0x1c0], R136 ;  /* 0x0001c08804005986 */ /* 0x000fe2000c101524 */
[----:B------:R-:W-:-:S03]  /*15410*/  ISETP.GT.AND P5, PT, R0, 0xe9, P1 ;  /* 0x000000e90000780c */ /* 0x000fc60000fa4270 */
[----:B------:R-:W-:Y:S01]  /*15420*/  @P2 STG.E.U16 desc[UR36][R4.64+0x1c2], R137 ;  /* 0x0001c28904002986 */ /* 0x000fe2000c101524 */
[C---:B------:R-:W-:Y:S02]  /*15430*/  ISETP.GT.AND P2, PT, R0.reuse, 0xe8, P1 ;  /* 0x000000e80000780c */ /* 0x040fe40000f44270 */
[C---:B------:R-:W-:Y:S01]  /*15440*/  ISETP.GT.AND P6, PT, R0.reuse, 0xe8, P0 ;  /* 0x000000e80000780c */ /* 0x040fe200007c4270 */
[----:B------:R-:W-:Y:S01]  /*15450*/  @P3 STG.E.U16 desc[UR36][R6.64+0x1c0], R138 ;  /* 0x0001c08a06003986 */ /* 0x000fe2000c101524 */
[----:B------:R-:W-:Y:S01]  /*15460*/  ISETP.GT.AND P3, PT, R0, 0xe9, P0 ;  /* 0x000000e90000780c */ /* 0x000fe20000764270 */
[-C--:B------:R-:W-:Y:S01]  /*15470*/  FMUL R140, R140, R2.reuse ;  /* 0x000000028c8c7220 */ /* 0x080fe20000400000 */
[-C--:B------:R-:W-:Y:S01]  /*15480*/  FMUL R141, R141, R2.reuse ;  /* 0x000000028d8d7220 */ /* 0x080fe20000400000 */
[----:B------:R-:W-:Y:S01]  /*15490*/  @P4 STG.E.U16 desc[UR36][R6.64+0x1c2], R139 ;  /* 0x0001c28b06004986 */ /* 0x000fe2000c101524 */
[----:B------:R-:W-:Y:S01]  /*154a0*/  ISETP.GT.AND P4, PT, R0, 0xf0, P1 ;  /* 0x000000f00000780c */ /* 0x000fe20000f84270 */
[-C--:B------:R-:W-:Y:S01]  /*154b0*/  FMUL R142, R142, R2.reuse ;  /* 0x000000028e8e7220 */ /* 0x080fe20000400000 */
[-C--:B------:R-:W-:Y:S01]  /*154c0*/  FMUL R143, R143, R2.reuse ;  /* 0x000000028f8f7220 */ /* 0x080fe20000400000 */
[----:B------:R-:W-:Y:S01]  /*154d0*/  FMUL R144, R144, R2 ;  /* 0x0000000290907220 */ /* 0x000fe20000400000 */
[----:B------:R-:W-:-:S02]  /*154e0*/  F2FP.F16.F32.PACK_AB R140, RZ, R140 ;  /* 0x0000008cff8c723e */ /* 0x000fc400000000ff */
[----:B------:R-:W-:Y:S02]  /*154f0*/  F2FP.F16.F32.PACK_AB R141, RZ, R141 ;  /* 0x0000008dff8d723e */ /* 0x000fe400000000ff */
[----:B------:R-:W-:Y:S02]  /*15500*/  F2FP.F16.F32.PACK_AB R142, RZ, R142 ;  /* 0x0000008eff8e723e */ /* 0x000fe400000000ff */
[----:B------:R-:W-:Y:S02]  /*15510*/  F2FP.F16.F32.PACK_AB R143, RZ, R143 ;  /* 0x0000008fff8f723e */ /* 0x000fe400000000ff */
[----:B------:R-:W-:Y:S01]  /*15520*/  F2FP.F16.F32.PACK_AB R144, RZ, R144 ;  /* 0x00000090ff90723e */ /* 0x000fe200000000ff */
[----:B------:R-:W-:Y:S01]  /*15530*/  @P2 STG.E.U16 desc[UR36][R4.64+0x1d0], R140 ;  /* 0x0001d08c04002986 */ /* 0x000fe2000c101524 */
[----:B------:R-:W-:-:S03]  /*15540*/  ISETP.GT.AND P2, PT, R0, 0xf1, P1 ;  /* 0x000000f10000780c */ /* 0x000fc60000f44270 */
[----:B------:R-:W-:Y:S01]  /*15550*/  @P5 STG.E.U16 desc[UR36][R4.64+0x1d2], R141 ;  /* 0x0001d28d04005986 */ /* 0x000fe2000c101524 */
[----:B------:R-:W-:-:S03]  /*15560*/  ISETP.GT.AND P5, PT, R0, 0xf0, P0 ;  /* 0x000000f00000780c */ /* 0x000fc600007a4270 */
[----:B------:R-:W-:Y:S01]  /*15570*/  @P6 STG.E.U16 desc[UR36][R6.64+0x1d0], R142 ;  /* 0x0001d08e06006986 */ /* 0x000fe2000c101524 */
[----:B------:R-:W-:-:S03]  /*15580*/  FMUL R145, R145, R2 ;  /* 0x0000000291917220 */ /* 0x000fc60000400000 */
[----:B------:R-:W-:Y:S01]  /*15590*/  @P3 STG.E.U16 desc[UR36][R6.64+0x1d2], R143 ;  /* 0x0001d28f06003986 */ /* 0x000fe2000c101524 */
[----:B------:R-:W-:-:S03]  /*155a0*/  ISETP.GT.AND P3, PT, R0, 0xf8, P1 ;  /* 0x000000f80000780c */ /* 0x000fc60000f64270 */
[----:B------:R-:W-:Y:S01]  /*155b0*/  @P4 STG.E.U16 desc[UR36][R4.64+0x1e0], R144 ;  /* 0x0001e09004004986 */ /* 0x000fe2000c101524 */
[----:B------:R-:W-:Y:S01]  /*155c0*/  ISETP.GT.AND P4, PT, R0, 0xf1, P0 ;  /* 0x000000f10000780c */ /* 0x000fe20000784270 */
[-C--:B------:R-:W-:Y:S01]  /*155d0*/  FMUL R146, R146, R2.reuse ;  /* 0x0000000292927220 */ /* 0x080fe20000400000 */
[C---:B------:R-:W-:Y:S01]  /*155e0*/  ISETP.GT.AND P1, PT, R0.reuse, 0xf9, P1 ;  /* 0x000000f90000780c */ /* 0x040fe20000f24270 */
[-C--:B------:R-:W-:Y:S01]  /*155f0*/  FMUL R147, R147, R2.reuse ;  /* 0x0000000293937220 */ /* 0x080fe20000400000 */
[----:B------:R-:W-:Y:S01]  /*15600*/  ISETP.GT.AND P6, PT, R0, 0xf8, P0 ;  /* 0x000000f80000780c */ /* 0x000fe200007c4270 */
[-C--:B------:R-:W-:Y:S01]  /*15610*/  FMUL R148, R148, R2.reuse ;  /* 0x0000000294947220 */ /* 0x080fe20000400000 */
[----:B------:R-:W-:Y:S01]  /*15620*/  FMUL R149, R149, R2 ;  /* 0x0000000295957220 */ /* 0x000fe20000400000 */
[----:B------:R-:W-:Y:S02]  /*15630*/  F2FP.F16.F32.PACK_AB R145, RZ, R145 ;  /* 0x00000091ff91723e */ /* 0x000fe400000000ff */
[----:B------:R-:W-:-:S02]  /*15640*/  F2FP.F16.F32.PACK_AB R146, RZ, R146 ;  /* 0x00000092ff92723e */ /* 0x000fc400000000ff */
[----:B------:R-:W-:Y:S02]  /*15650*/  ISETP.GT.AND P0, PT, R0, 0xf9, P0 ;  /* 0x000000f90000780c */ /* 0x000fe40000704270 */
[----:B------:R-:W-:Y:S01]  /*15660*/  F2FP.F16.F32.PACK_AB R147, RZ, R147 ;  /* 0x00000093ff93723e */ /* 0x000fe200000000ff */
[----:B------:R-:W-:Y:S01]  /*15670*/  FMUL R150, R150, R2 ;  /* 0x0000000296967220 */ /* 0x000fe20000400000 */
[----:B------:R-:W-:Y:S02]  /*15680*/  F2FP.F16.F32.PACK_AB R148, RZ, R148 ;  /* 0x00000094ff94723e */ /* 0x000fe400000000ff */
[----:B------:R-:W-:Y:S01]  /*15690*/  F2FP.F16.F32.PACK_AB R149, RZ, R149 ;  /* 0x00000095ff95723e */ /* 0x000fe200000000ff */
[----:B------:R-:W-:Y:S01]  /*156a0*/  FMUL R151, R151, R2 ;  /* 0x0000000297977220 */ /* 0x000fe20000400000 */
[----:B------:R-:W-:Y:S01]  /*156b0*/  @P2 STG.E.U16 desc[UR36][R4.64+0x1e2], R145 ;  /* 0x0001e29104002986 */ /* 0x000fe2000c101524 */
[----:B------:R-:W-:-:S03]  /*156c0*/  F2FP.F16.F32.PACK_AB R150, RZ, R150 ;  /* 0x00000096ff96723e */ /* 0x000fc600000000ff */
[----:B------:R-:W-:Y:S01]  /*156d0*/  @P5 STG.E.U16 desc[UR36][R6.64+0x1e0], R146 ;  /* 0x0001e09206005986 */ /* 0x000fe2000c101524 */
[----:B------:R-:W-:-:S03]  /*156e0*/  F2FP.F16.F32.PACK_AB R151, RZ, R151 ;  /* 0x00000097ff97723e */ /* 0x000fc600000000ff */
[----:B------:R-:W-:Y:S04]  /*156f0*/  @P4 STG.E.U16 desc[UR36][R6.64+0x1e2], R147 ;  /* 0x0001e29306004986 */ /* 0x000fe8000c101524 */
[----:B------:R-:W-:Y:S04]  /*15700*/  @P3 STG.E.U16 desc[UR36][R4.64+0x1f0], R148 ;  /* 0x0001f09404003986 */ /* 0x000fe8000c101524 */
[----:B------:R0:W-:Y:S02]  /*15710*/  @P1 STG.E.U16 desc[UR36][R4.64+0x1f2], R149 ;  /* 0x0001f29504001986 */ /* 0x0001e4000c101524 */
[----:B0-----:R-:W-:Y:S01]  /*15720*/  @P6 MOV R4, R6 ;  /* 0x0000000600046202 */ /* 0x001fe20000000f00 */
[----:B------:R-:W-:-:S05]  /*15730*/  @P6 IMAD.MOV.U32 R5, RZ, RZ, R7 ;  /* 0x000000ffff056224 */ /* 0x000fca00078e0007 */
[----:B------:R0:W-:Y:S04]  /*15740*/  @P6 STG.E.U16 desc[UR36][R4.64+0x1f0], R150 ;  /* 0x0001f09604006986 */ /* 0x0001e8000c101524 */
[----:B------:R0:W-:Y:S02]  /*15750*/  @P0 STG.E.U16 desc[UR36][R6.64+0x1f2], R151 ;  /* 0x0001f29706000986 */ /* 0x0001e4000c101524 */
.L_x_536:
[----:B------:R-:W-:Y:S05]  /*15760*/  BSYNC B0 ;  /* 0x0000000000007941 */ /* 0x000fea0003800000 */
.L_x_28:
[----:B0-----:R-:W2:Y:S04]  /*15770*/  LDL.LU R5, [R1+0x200] ;  /* 0x0002000001057983 */ /* 0x001ea80000300800 */
[----:B------:R-:W2:Y:S01]  /*15780*/  LDL.LU R4, [R1+0x204] ;  /* 0x0002040001047983 */ /* 0x000ea20000300800 */
[----:B------:R-:W-:Y:S01]  /*15790*/  ULDC UR4, c[0x0][0xc] ;  /* 0x0000030000047ab9 */ /* 0x000fe20000000800 */
[----:B------:R-:W-:Y:S01]  /*157a0*/  ULDC UR5, c[0x0][0x10] ;  /* 0x0000040000057ab9 */ /* 0x000fe20000000800 */
[----:B-----5:R-:W2:Y:S01]  /*157b0*/  LDC R3, c[0x0][0x14] ;  /* 0x00000500ff037b82 */ /* 0x020ea20000000800 */
[----:B------:R-:W-:Y:S01]  /*157c0*/  UIMAD.WIDE.U32 UR4, UR4, UR5, URZ ;  /* 0x00000005040472a5 */ /* 0x000fe2000f8e003f */
[----:B----4-:R-:W-:Y:S01]  /*157d0*/  PRMT R0, RZ, 0x7610, R0 ;  /* 0x00007610ff007816 */ /* 0x010fe20000000000 */
[----:B------:R-:W-:Y:S01]  /*157e0*/  UMOV UR42, 0xffffffff ;  /* 0xffffffff002a7882 */ /* 0x000fe20000000000 */
[----:B------:R-:W-:-:S03]  /*157f0*/  UMOV UR43, 0xffffffff ;  /* 0xffffffff002b7882 */ /* 0x000fc60000000000 */
[----:B--2---:R-:W-:-:S04]  /*15800*/  IMAD.WIDE.U32 R4, R3, UR4, R4 ;  /* 0x0000000403047c25 */ /* 0x004fc8000f8e0004 */
[----:B------:R-:W-:Y:S01]  /*15810*/  IMAD R3, R3, UR5, RZ ;  /* 0x0000000503037c24 */ /* 0x000fe2000f8e02ff */
[----:B------:R-:W-:Y:S01]  /*15820*/  ULDC.64 UR4, c[0x0][0x650] ;  /* 0x0001940000047ab9 */ /* 0x000fe20000000a00 */
[----:B------:R-:W-:Y:S01]  /*15830*/  IMAD.MOV.U32 R7, RZ, RZ, R4 ;  /* 0x000000ffff077224 */ /* 0x000fe200078e0004 */
[----:B------:R-:W-:Y:S01]  /*15840*/  ISETP.GE.U32.AND P0, PT, R4, UR4, PT ;  /* 0x0000000404007c0c */ /* 0x000fe2000bf06070 */
[----:B------:R-:W-:-:S05]  /*15850*/  IMAD.IADD R6, R5, 0x1, R3 ;  /* 0x0000000105067824 */ /* 0x000fca00078e0203 */
[----:B------:R0:W-:Y:S01]  /*15860*/  STL [R1+0x200], R6 ;  /* 0x0002000601007387 */ /* 0x0001e20000100800 */
[----:B------:R-:W-:-:S03]  /*15870*/  ISETP.GE.U32.AND.EX P0, PT, R6, UR5, PT, P0 ;  /* 0x0000000506007c0c */ /* 0x000fc6000bf06100 */
[----:B------:R0:W-:Y:S10]  /*15880*/  STL [R1+0x204], R7 ;  /* 0x0002040701007387 */ /* 0x0001f40000100800 */
[----:B0-----:R-:W-:Y:S05]  /*15890*/  @P0 BRA `(.L_x_537) ;  /* 0x0000000400880947 */ /* 0x001fea0003800000 */
[----:B------:R-:W0:Y:S01]  /*158a0*/  S2UR UR6, SR_CTAID.X ;  /* 0x00000000000679c3 */ /* 0x000e220000002500 */
[----:B------:R-:W-:Y:S01]  /*158b0*/  ULDC.64 UR12, c[0x0][0x628] ;  /* 0x00018a00000c7ab9 */ /* 0x000fe20000000a00 */
[----:B------:R-:W-:Y:S01]  /*158c0*/  ULDC UR4, c[0x0][0x150] ;  /* 0x0000540000047ab9 */ /* 0x000fe20000000800 */
[----:B------:R-:W-:Y:S01]  /*158d0*/  ISETP.NE.U32.AND P0, PT, RZ, UR12, PT ;  /* 0x0000000cff007c0c */ /* 0x000fe2000bf05070 */
[----:B------:R-:W-:Y:S01]  /*158e0*/  ULDC UR15, c[0x0][0x630] ;  /* 0x00018c00000f7ab9 */ /* 0x000fe20000000800 */
[C---:B------:R-:W-:Y:S01]  /*158f0*/  R2UR UR16, R7.reuse ;  /* 0x00000000071072ca */ /* 0x040fe200000e0000 */
[----:B------:R-:W-:Y:S01]  /*15900*/  ULDC UR19, c[0x0][0x154] ;  /* 0x0000550000137ab9 */ /* 0x000fe20000000800 */
[----:B------:R-:W-:Y:S01]  /*15910*/  ISETP.NE.AND.EX P0, PT, RZ, UR13, PT, P0 ;  /* 0x0000000dff007c0c */ /* 0x000fe2000bf05300 */
[----:B------:R-:W2:Y:S01]  /*15920*/  S2UR UR18, SR_CTAID.Y ;  /* 0x00000000001279c3 */ /* 0x000ea20000002600 */
[----:B------:R-:W-:Y:S02]  /*15930*/  R2UR UR17, R6 ;  /* 0x00000000061172ca */ /* 0x000fe400000e0000 */
[----:B------:R-:W-:-:S02]  /*15940*/  R2UR UR10, R7 ;  /* 0x00000000070a72ca */ /* 0x000fc400000e0000 */
[----:B------:R-:W-:Y:S02]  /*15950*/  R2UR UR11, R6 ;  /* 0x00000000060b72ca */ /* 0x000fe400000e0000 */
[----:B0-----:R-:W-:-:S05]  /*15960*/  I2FP.F32.U32 R0, UR6 ;  /* 0x0000000600007c45 */ /* 0x001fca0008201000 */
[----:B------:R-:W-:-:S04]  /*15970*/  FMUL R0, R0, UR4 ;  /* 0x0000000400007c20 */ /* 0x000fc80008400000 */
[----:B------:R0:W4:Y:S01]  /*15980*/  F2I.U32.TRUNC.NTZ R3, R0 ;  /* 0x0000000000037305 */ /* 0x000122000020f000 */
[----:B--2---:R-:W-:Y:S05]  /*15990*/  @!P0 BRA `(.L_x_538) ;  /* 0x0000000000308947 */ /* 0x004fea0003800000 */
        /* <DEDUP_REMOVED lines=12> */
.L_x_538:
[----:B------:R-:W-:Y:S01]  /*15a60*/  USHF.R.U64 UR43, UR10, UR15, UR11 ;  /* 0x0000000f0a2b7299 */ /* 0x000fe2000800120b */
[----:B0-----:R-:W-:Y:S01]  /*15a70*/  I2FP.F32.U32 R0, UR18 ;  /* 0x0000001200007c45 */ /* 0x001fe20008201000 */
[----:B------:R-:W-:Y:S02]  /*15a80*/  USHF.R.U32.HI UR4, URZ, UR15, UR11 ;  /* 0x0000000f3f047299 */ /* 0x000fe4000801160b */
        /* <DEDUP_REMOVED lines=8> */
[----:B------:R-:W-:Y:S01]  /*15b10*/  UIMAD.WIDE.U32 UR8, UR10, UR12, UR8 ;  /* 0x0000000c0a0872a5 */ /* 0x000fe2000f8e0008 */
[----:B----4-:R-:W-:Y:S01]  /*15b20*/  R2UR UR12, R3 ;  /* 0x00000000030c72ca */ /* 0x010fe200000e0000 */
[----:B------:R-:W-:Y:S01]  /*15b30*/  UIMAD UR10, UR10, UR13, UR4 ;  /* 0x0000000d0a0a72a4 */ /* 0x000fe2000f8e0204 */
[----:B------:R-:W-:Y:S01]  /*15b40*/  ULDC UR11, c[0x0][0x618] ;  /* 0x00018600000b7ab9 */ /* 0x000fe20000000800 */
[----:B------:R-:W-:Y:S02]  /*15b50*/  ULDC UR21, c[0x0][0x658] ;  /* 0x0001960000157ab9 */ /* 0x000fe40000000800 */
[----:B------:R-:W-:Y:S01]  /*15b60*/  UIADD3 UR9, UR9, UR10, URZ ;  /* 0x0000000a09097290 */ /* 0x000fe2000fffe03f */
[----:B------:R-:W-:Y:S01]  /*15b70*/  UMOV UR15, 0xffffffff ;  /* 0xffffffff000f7882 */ /* 0x000fe20000000000 */
[----:B------:R-:W-:Y:S01]  /*15b80*/  ULDC.64 UR4, c[0x0][0x640] ;  /* 0x0001900000047ab9 */ /* 0x000fe20000000a00 */
[----:B------:R-:W-:Y:S01]  /*15b90*/  USHF.L.U32 UR15, UR15, UR21, URZ ;  /* 0x000000150f0f7299 */ /* 0x000fe2000800063f */
[----:B------:R-:W-:Y:S01]  /*15ba0*/  ISETP.NE.U32.AND P0, PT, RZ, UR4, PT ;  /* 0x00000004ff007c0c */ /* 0x000fe2000bf05070 */
[----:B------:R-:W-:-:S02]  /*15bb0*/  USHF.R.U64 UR16, UR8, UR11, UR9 ;  /* 0x0000000b08107299 */ /* 0x000fc40008001209 */
[----:B------:R-:W-:Y:S01]  /*15bc0*/  USHF.R.U32.HI UR8, URZ, UR11, UR9 ;  /* 0x0000000b3f087299 */ /* 0x000fe20008011609 */
[----:B0-----:R-:W-:Y:S01]  /*15bd0*/  R2UR UR14, R0 ;  /* 0x00000000000e72ca */ /* 0x001fe200000e0000 */
[----:B------:R-:W-:Y:S01]  /*15be0*/  ULDC UR17, c[0x0][0x608] ;  /* 0x0001820000117ab9 */ /* 0x000fe20000000800 */
[----:B------:R-:W-:Y:S01]  /*15bf0*/  ULOP3.LUT UR41, URZ, UR15, URZ, 0x33, !UPT ;  /* 0x0000000f3f297292 */ /* 0x000fe2000f8e333f */
[----:B------:R-:W-:Y:S01]  /*15c00*/  ISETP.NE.AND.EX P0, PT, RZ, UR5, PT, P0 ;  /* 0x00000005ff007c0c */ /* 0x000fe2000bf05300 */
[----:B------:R-:W-:Y:S02]  /*15c10*/  USHF.R.U64 UR15, UR16, UR17, UR8 ;  /* 0x00000011100f7299 */ /* 0x000fe40008001208 */
[----:B------:R-:W-:Y:S02]  /*15c20*/  USHF.R.U32.HI UR8, URZ, UR17, UR8 ;  /* 0x000000113f087299 */ /* 0x000fe40008011608 */
[----:B------:R-:W-:Y:S02]  /*15c30*/  UIADD3 UR12, -UR12, URZ, URZ ;  /* 0x0000003f0c0c7290 */ /* 0x000fe4000fffe13f */
[----:B------:R-:W-:Y:S01]  /*15c40*/  USHF.R.U64 UR17, UR15, UR21, UR8 ;  /* 0x000000150f117299 */ /* 0x000fe20008001208 */
[----:B------:R-:W-:Y:S01]  /*15c50*/  UMOV UR19, 0x1 ;  /* 0x0000000100137882 */ /* 0x000fe20000000000 */
[----:B------:R-:W-:Y:S01]  /*15c60*/  ULDC UR13, c[0x0][0x144] ;  /* 0x00005100000d7ab9 */ /* 0x000fe20000000800 */
[----:B------:R-:W-:Y:S01]  /*15c70*/  ULDC UR7, c[0x0][0x600] ;  /* 0x0001800000077ab9 */ /* 0x000fe20000000800 */
[----:B------:R-:W-:-:S02]  /*15c80*/  USHF.L.U32 UR24, UR19, UR21, URZ ;  /* 0x0000001513187299 */ /* 0x000fc4000800063f */
[----:B------:R-:W-:Y:S02]  /*15c90*/  USHF.R.U32.HI UR8, URZ, UR21, UR8 ;  /* 0x000000153f087299 */ /* 0x000fe40008011608 */
[----:B------:R-:W-:Y:S02]  /*15ca0*/  UIMAD UR21, UR13, UR12, UR6 ;  /* 0x0000000c0d1572a4 */ /* 0x000fe4000f8e0206 */
[----:B------:R-:W-:Y:S02]  /*15cb0*/  UIADD3 UR20, UR7, -0x1, URZ ;  /* 0xffffffff07147890 */ /* 0x000fe4000fffe03f */
[----:B------:R-:W-:Y:S01]  /*15cc0*/  UIADD3 UR19, -UR14, URZ, URZ ;  /* 0x0000003f0e137290 */ /* 0x000fe2000fffe13f */
        /* <DEDUP_REMOVED lines=17> */
.L_x_539:
[----:B------:R-:W-:Y:S01]  /*15de0*/  UISETP.NE.AND UP0, UPT, UR45, URZ, UPT ;  /* 0x0000003f2d00728c */ /* 0x000fe2000bf05270 */
[----:B------:R-:W-:Y:S01]  /*15df0*/  IMAD.MOV.U32 R0, RZ, RZ, 0x1 ;  /* 0x00000001ff007424 */ /* 0x000fe200078e00ff */
[----:B------:R-:W-:Y:S02]  /*15e00*/  USHF.R.U64 UR4, UR6, UR22, UR8 ;  /* 0x0000001606047299 */ /* 0x000fe40008001208 */
[----:B------:R-:W-:Y:S02]  /*15e10*/  ULOP3.LUT UR41, UR15, UR41, URZ, 0xc0, !UPT ;  /* 0x000000290f297292 */ /* 0x000fe4000f8ec03f */
[----:B------:R-:W-:Y:S02]  /*15e20*/  UIADD3 UR5, -UR4, URZ, URZ ;  /* 0x0000003f04057290 */ /* 0x000fe4000fffe13f */
[----:B------:R-:W-:Y:S02]  /*15e30*/  UIMAD UR41, UR24, UR4, UR41 ;  /* 0x00000004182972a4 */ /* 0x000fe4000f8e0229 */
[----:B------:R-:W-:-:S02]  /*15e40*/  ULOP3.LUT UR16, UR16, UR20, URZ, 0xc0, !UPT ;  /* 0x0000001410107292 */ /* 0x000fc4000f8ec03f */
[----:B------:R-:W-:Y:S02]  /*15e50*/  @UP0 UIMAD UR21, UR25, UR19, UR18 ;  /* 0x00000013191502a4 */ /* 0x000fe4000f8e0212 */
[----:B------:R-:W-:-:S03]  /*15e60*/  UIMAD UR4, UR5, UR23, UR17 ;  /* 0x00000017050472a4 */ /* 0x000fc6000f8e0211 */
[----:B------:R-:W-:Y:S01]  /*15e70*/  ULDC UR5, c[0x0][0x610] ;  /* 0x0001840000057ab9 */ /* 0x000fe20000000800 */
[----:B------:R-:W-:Y:S02]  /*15e80*/  UIMAD UR4, UR4, UR7, UR16 ;  /* 0x00000007040472a4 */ /* 0x000fe4000f8e0210 */
[----:B------:R-:W-:-:S04]  /*15e90*/  UIMAD UR41, UR41, UR5, UR21 ;  /* 0x00000005292972a4 */ /* 0x000fc8000f8e0215 */
[----:B------:R-:W-:Y:S02]  /*15ea0*/  USEL UR42, UR4, UR41, !UP0 ;  /* 0x00000029042a7287 */ /* 0x000fe4000c000000 */
[----:B------:R-:W-:-:S12]  /*15eb0*/  USEL UR41, UR41, UR4, !UP0 ;  /* 0x0000000429297287 */ /* 0x000fd8000c000000 */
.L_x_537:
[----:B------:R-:W-:-:S13]  /*15ec0*/  LOP3.LUT P0, RZ, R0, 0xff, RZ, 0xc0, !PT ;  /* 0x000000ff00ff7812 */ /* 0x000fda000780c0ff */
[----:B------:R-:W-:Y:S05]  /*15ed0*/  @P0 BRA `(.L_x_540) ;  /* 0xfffffeb000a40947 */ /* 0x000fea000383ffff */
[----:B------:R-:W-:Y:S05]  /*15ee0*/  EXIT ;  /* 0x000000000000794d */ /* 0x000fea0003800000 */
.L_x_3:
[----:B------:R-:W2:Y:S01]  /*15ef0*/  LDL R5, [R1+0x204] ;  /* 0x0002040001057983 */ /* 0x000ea20000100800 */
[----:B------:R-:W-:-:S03]  /*15f00*/  ULDC.64 UR8, c[0x0][0x650] ;  /* 0x0001940000087ab9 */ /* 0x000fc60000000a00 */
[----:B------:R-:W3:Y:S01]  /*15f10*/  LDL R4, [R1+0x200] ;  /* 0x0002000001047983 */ /* 0x000ee20000100800 */
[----:B------:R-:W-:Y:S01]  /*15f20*/  PRMT R0, RZ, 0x7610, R0 ;  /* 0x00007610ff007816 */ /* 0x000fe20000000000 */
[----:B------:R-:W-:Y:S01]  /*15f30*/  IMAD.MOV.U32 R2, RZ, RZ, -0x1 ;  /* 0xffffffffff027424 */ /* 0x000fe200078e00ff */
[----:B------:R-:W-:Y:S01]  /*15f40*/  MOV R3, 0xffffffff ;  /* 0xffffffff00037802 */ /* 0x000fe20000000f00 */
[----:B------:R-:W-:Y:S01]  /*15f50*/  IMAD.MOV.U32 R9, RZ, RZ, -0x1 ;  /* 0xffffffffff097424 */ /* 0x000fe200078e00ff */
[----:B--2---:R-:W-:-:S04]  /*15f60*/  ISETP.GE.U32.AND P0, PT, R5, UR8, PT ;  /* 0x0000000805007c0c */ /* 0x004fc8000bf06070 */
[----:B---3--:R-:W-:-:S13]  /*15f70*/  ISETP.GE.U32.AND.EX P0, PT, R4, UR9, PT, P0 ;  /* 0x0000000904007c0c */ /* 0x008fda000bf06100 */
[----:B------:R-:W-:Y:S05]  /*15f80*/  @P0 BRA `(.L_x_541) ;  /* 0x00000004008c0947 */ /* 0x000fea0003800000 */
[----:B------:R-:W-:Y:S01]  /*15f90*/  I2FP.F32.U32 R0, UR4 ;  /* 0x0000000400007c45 */ /* 0x000fe20008201000 */
[----:B0-----:R-:W-:Y:S01]  /*15fa0*/  ULDC.64 UR16, c[0x0][0x628] ;  /* 0x00018a0000107ab9 */ /* 0x001fe20000000a00 */
        /* <DEDUP_REMOVED lines=24> */
.L_x_542:
        /* <DEDUP_REMOVED lines=24> */
[----:B------:R-:W-:Y:S01]  /*162b0*/  UMOV UR19, 0x1 ;  /* 0x0000000100137882 */ /* 0x000fe20000000000 */
[----:B------:R-:W-:Y:S01]  /*162c0*/  ULDC UR20, c[0x0][0x608] ;  /* 0x0001820000147ab9 */ /* 0x000fe20000000800 */
[----:B------:R-:W-:Y:S01]  /*162d0*/  USHF.L.U32 UR26, UR19, UR23, URZ ;  /* 0x00000017131a7299 */ /* 0x000fe2000800063f */
[----:B------:R-:W-:Y:S01]  /*162e0*/  ISETP.NE.AND.EX P0, PT, RZ, UR9, PT, P0 ;  /* 0x00000009ff007c0c */ /* 0x000fe2000bf05300 */
[----:B------:R-:W-:Y:S02]  /*162f0*/  USHF.R.U64 UR19, UR18, UR20, UR11 ;  /* 0x0000001412137299 */ /* 0x000fe4000800120b */
[----:B------:R-:W-:Y:S02]  /*16300*/  USHF.R.U32.HI UR11, URZ, UR20, UR11 ;  /* 0x000000143f0b7299 */ /* 0x000fe4000801160b */
[----:B------:R-:W-:-:S02]  /*16310*/  UIADD3 UR15, -UR15, URZ, URZ ;  /* 0x0000003f0f0f7290 */ /* 0x000fc4000fffe13f */
[----:B------:R-:W-:Y:S01]  /*16320*/  USHF.R.U64 UR20, UR19, UR23, UR11 ;  /* 0x0000001713147299 */ /* 0x000fe2000800120b */
[----:B------:R-:W-:Y:S01]  /*16330*/  ULDC UR16, c[0x0][0x144] ;  /* 0x0000510000107ab9 */ /* 0x000fe20000000800 */
[----:B------:R-:W-:Y:S01]  /*16340*/  ULDC UR6, c[0x0][0x600] ;  /* 0x0001800000067ab9 */ /* 0x000fe20000000800 */
[----:B------:R-:W-:Y:S02]  /*16350*/  USHF.R.U32.HI UR11, URZ, UR23, UR11 ;  /* 0x000000173f0b7299 */ /* 0x000fe4000801160b */
[----:B------:R-:W-:Y:S02]  /*16360*/  UIMAD UR23, UR16, UR15, UR4 ;  /* 0x0000000f101772a4 */ /* 0x000fe4000f8e0204 */
[----:B------:R-:W-:Y:S02]  /*16370*/  UIADD3 UR22, UR6, -0x1, URZ ;  /* 0xffffffff06167890 */ /* 0x000fe4000fffe03f */
[----:B------:R-:W-:Y:S02]  /*16380*/  ULOP3.LUT UR27, URZ, UR13, URZ, 0x33, !UPT ;  /* 0x0000000d3f1b7292 */ /* 0x000fe4000f8e333f */
        /* <DEDUP_REMOVED lines=18> */
.L_x_543:
[----:B------:R-:W-:Y:S01]  /*164b0*/  UISETP.NE.AND UP0, UPT, UR45, URZ, UPT ;  /* 0x0000003f2d00728c */ /* 0x000fe2000bf05270 */
[----:B------:R-:W-:Y:S01]  /*164c0*/  IMAD.MOV.U32 R0, RZ, RZ, 0x1 ;  /* 0x00000001ff007424 */ /* 0x000fe200078e00ff */
[----:B------:R-:W-:Y:S01]  /*164d0*/  USHF.R.U64 UR8, UR4, UR24, UR11 ;  /* 0x0000001804087299 */ /* 0x000fe2000800120b */
[----:B------:R-:W-:Y:S01]  /*164e0*/  IMAD.U32 R9, RZ, RZ, UR5 ;  /* 0x00000005ff097e24 */ /* 0x000fe2000f8e00ff */
[----:B------:R-:W-:Y:S02]  /*164f0*/  ULOP3.LUT UR4, UR19, UR27, URZ, 0xc0, !UPT ;  /* 0x0000001b13047292 */ /* 0x000fe4000f8ec03f */
[----:B------:R-:W-:Y:S02]  /*16500*/  ULOP3.LUT UR18, UR18, UR22, URZ, 0xc0, !UPT ;  /* 0x0000001612127292 */ /* 0x000fe4000f8ec03f */
[----:B------:R-:W-:-:S03]  /*16510*/  UIMAD UR4, UR26, UR8, UR4 ;  /* 0x000000081a0472a4 */ /* 0x000fc6000f8e0204 */
[----:B------:R-:W-:Y:S02]  /*16520*/  @UP0 UIMAD UR23, UR28, UR21, UR7 ;  /* 0x000000151c1702a4 */ /* 0x000fe4000f8e0207 */
[----:B------:R-:W-:-:S03]  /*16530*/  UIADD3 UR7, -UR8, URZ, URZ ;  /* 0x0000003f08077290 */ /* 0x000fc6000fffe13f */
[----:B------:R-:W-:Y:S01]  /*16540*/  ULDC UR8, c[0x0][0x610] ;  /* 0x0001840000087ab9 */ /* 0x000fe20000000800 */
[----:B------:R-:W-:Y:S02]  /*16550*/  UIMAD UR7, UR7, UR25, UR20 ;  /* 0x00000019070772a4 */ /* 0x000fe4000f8e0214 */
[----:B------:R-:W-:Y:S02]  /*16560*/  UIMAD UR4, UR4, UR8, UR23 ;  /* 0x00000008040472a4 */ /* 0x000fe4000f8e0217 */
[----:B------:R-:W-:-:S04]  /*16570*/  UIMAD UR7, UR7, UR6, UR18 ;  /* 0x00000006070772a4 */ /* 0x000fc8000f8e0212 */
[----:B------:R-:W-:Y:S02]  /*16580*/  USEL UR6, UR7, UR4, !UP0 ;  /* 0x0000000407067287 */ /* 0x000fe4000c000000 */
[----:B------:R-:W-:-:S04]  /*16590*/  USEL UR4, UR4, UR7, !UP0 ;  /* 0x0000000704047287 */ /* 0x000fc8000c000000 */
[----:B------:R-:W-:Y:S02]  /*165a0*/  MOV R2, UR6 ;  /* 0x0000000600027c02 */ /* 0x000fe40008000f00 */
[----:B------:R-:W-:-:S07]  /*165b0*/  IMAD.U32 R3, RZ, RZ, UR4 ;  /* 0x00000004ff037e24 */ /* 0x000fce000f8e00ff */
.L_x_541:
[----:B------:R-:W-:-:S08]  /*165c0*/  NOP ;  /* 0x0000000000007918 */ /* 0x000fd00000000000 */
[----:B0-----:R-:W0:-:S00]  /*165d0*/  USETMAXREG.DEALLOC.CTAPOOL 0x18 ;  /* 0x00000018000079c8 */ /* 0x001e0000080e0500 */
[----:B------:R-:W-:-:S13]  /*165e0*/  ISETP.NE.AND P0, PT, RZ, UR10, PT ;  /* 0x0000000aff007c0c */ /* 0x000fda000bf05270 */
[----:B------:R-:W-:Y:S05]  /*165f0*/  @P0 EXIT ;  /* 0x000000000000094d */ /* 0x000fea0003800000 */
[----:B0-----:R-:W-:Y:S01]  /*16600*/  LOP3.LUT P0, RZ, R0, 0xff, RZ, 0xc0, !PT ;  /* 0x000000ff00ff7812 */ /* 0x001fe2000780c0ff */
[----:B------:R-:W-:Y:S02]  /*16610*/  IMAD.MOV.U32 R0, RZ, RZ, 0x1 ;  /* 0x00000001ff007424 */ /* 0x000fe400078e00ff */
[----:B------:R-:W-:-:S10]  /*16620*/  IMAD.MOV.U32 R6, RZ, RZ, RZ ;  /* 0x000000ffff067224 */ /* 0x000fd400078e00ff */
[----:B------:R-:W-:Y:S05]  /*16630*/  @!P0 BRA `(.L_x_544) ;  /* 0x0000000c00648947 */ /* 0x000fea0003800000 */
[----:B------:R-:W0:Y:S01]  /*16640*/  S2R R4, SR_TID.X ;  /* 0x0000000000047919 */ /* 0x000e220000002100 */
[----:B------:R-:W-:Y:S01]  /*16650*/  ULDC UR4, c[0x0][0x28c] ;  /* 0x0000a30000047ab9 */ /* 0x000fe20000000800 */
[----:B------:R-:W-:Y:S01]  /*16660*/  ULDC UR6, c[0x0][0x658] ;  /* 0x0001960000067ab9 */ /* 0x000fe20000000800 */
[----:B------:R-:W-:Y:S01]  /*16670*/  UIADD3 UR10, UR4, 0x1f, URZ ;  /* 0x0000001f040a7890 */ /* 0x000fe2000fffe03f */
[----:B------:R-:W-:Y:S01]  /*16680*/  BSSY B0, `(.L_x_544) ;  /* 0x00000d4000007945 */ /* 0x000fe20003800000 */
[----:B------:R-:W-:Y:S01]  /*16690*/  UMOV UR7, 0xffffffff ;  /* 0xffffffff00077882 */ /* 0x000fe20000000000 */
[----:B------:R-:W-:Y:S01]  /*166a0*/  ULDC UR5, c[0x0][0x600] ;  /* 0x0001800000057ab9 */ /* 0x000fe20000000800 */
[----:B------:R-:W-:Y:S01]  /*166b0*/  UMOV UR9, 0x1 ;  /* 0x0000000100097882 */ /* 0x000fe20000000000 */
[----:B------:R-:W-:Y:S01]  /*166c0*/  USHF.L.U32 UR7, UR7, UR6, URZ ;  /* 0x0000000607077299 */ /* 0x000fe2000800063f */
[----:B------:R-:W-:Y:S01]  /*166d0*/  IMAD.MOV.U32 R8, RZ, RZ, 0x1 ;  /* 0x00000001ff087424 */ /* 0x000fe200078e00ff */
[----:B------:R-:W-:Y:S01]  /*166e0*/  UIADD3 UR4, UR5, -0x1, URZ ;  /* 0xffffffff05047890 */ /* 0x000fe2000fffe03f */
[----:B------:R-:W-:Y:S01]  /*166f0*/  MOV R0, 0x1 ;  /* 0x0000000100007802 */ /* 0x000fe20000000f00 */
[----:B------:R-:W-:Y:S01]  /*16700*/  USHF.R.S32.HI UR11, URZ, 0x1f, UR10 ;  /* 0x0000001f3f0b7899 */ /* 0x000fe2000801140a */
[----:B------:R-:W-:Y:S01]  /*16710*/  IMAD.MOV.U32 R6, RZ, RZ, RZ ;  /* 0x000000ffff067224 */ /* 0x000fe200078e00ff */
[----:B------:R-:W-:Y:S01]  /*16720*/  ULDC UR8, c[0x0][0xc] ;  /* 0x0000030000087ab9 */ /* 0x000fe20000000800 */
[----:B------:R-:W-:-:S02]  /*16730*/  USHF.L.U32 UR5, UR9, UR6, URZ ;  /* 0x0000000609057299 */ /* 0x000fc4000800063f */
[----:B------:R-:W-:Y:S01]  /*16740*/  ULEA.HI UR11, UR11, UR10, URZ, 0x5 ;  /* 0x0000000a0b0b7291 */ /* 0x000fe2000f8f283f */
[----:B------:R-:W-:Y:S01]  /*16750*/  ULDC UR9, c[0x0][0x10] ;  /* 0x0000040000097ab9 */ /* 0x000fe20000000800 */
[----:B------:R-:W-:Y:S02]  /*16760*/  ULOP3.LUT UR6, URZ, UR7, URZ, 0x33, !UPT ;  /* 0x000000073f067292 */ /* 0x000fe4000f8e333f */
[----:B------:R-:W-:Y:S01]  /*16770*/  UIMAD.WIDE.U32 UR8, UR8, UR9, URZ ;  /* 0x00000009080872a5 */ /* 0x000fe2000f8e003f */
[----:B------:R-:W-:Y:S01]  /*16780*/  ULDC UR7, c[0x0][0x14] ;  /* 0x0000050000077ab9 */ /* 0x000fe20000000800 */
[----:B------:R-:W-:Y:S02]  /*16790*/  USHF.R.S32.HI UR18, URZ, 0x5, UR11 ;  /* 0x000000053f127899 */ /* 0x000fe4000801140b */
[----:B------:R-:W-:Y:S02]  /*167a0*/  UIMAD.WIDE.U32 UR20, UR8, UR7, URZ ;  /* 0x00000007081472a5 */ /* 0x000fe4000f8e003f */
[----:B------:R-:W-:-:S02]  /*167b0*/  UIMAD UR13, UR9, UR7, URZ ;  /* 0x00000007090d72a4 */ /* 0x000fc4000f8e023f */
[----:B------:R-:W-:Y:S01]  /*167c0*/  ULOP3.LUT UR24, UR40, 0x2, URZ, 0xfc, !UPT ;  /* 0x0000000228187892 */ /* 0x000fe2000f8efc3f */
[C---:B0-----:R-:W-:Y:S01]  /*167d0*/  LOP3.LUT P2, RZ, R4.reuse, 0x7f, RZ, 0xc0, !PT ;  /* 0x0000007f04ff7812 */ /* 0x041fe2000784c0ff */
[----:B------:R-:W-:Y:S01]  /*167e0*/  UIADD3 UR13, UR21, UR13, URZ ;  /* 0x0000000d150d7290 */ /* 0x000fe2000fffe03f */
[----:B------:R-:W-:Y:S01]  /*167f0*/  LOP3.LUT P0, RZ, R4, 0x1f, RZ, 0xc0, !PT ;  /* 0x0000001f04ff7812 */ /* 0x000fe2000780c0ff */
[----:B------:R-:W-:Y:S01]  /*16800*/  UIADD3 UR25, UR18, 0x1, URZ ;  /* 0x0000000112197890 */ /* 0x000fe2000fffe03f */
[----:B------:R-:W-:Y:S02]  /*16810*/  ULDC.64 UR22, c[0x0][0x198] ;  /* 0x0000660000167ab9 */ /* 0x000fe40000000a00 */
[----:B------:R-:W-:-:S13]  /*16820*/  PLOP3.LUT P0, PT, P0, P2, PT, 0x8a, 0x0 ;  /* 0x000000000000781c */ /* 0x000fda0000705172 */
.L_x_556:
[----:B------:R-:W-:-:S03]  /*16830*/  UMOV UR7, 0xffffffff ;  /* 0xffffffff00077882 */ /* 0x000fc60000000000 */
[----:B------:R-:W-:Y:S05]  /*16840*/  BRA.DIV UR7, `(.L_x_545) ;  /* 0x00000012073c7947 */ /* 0x000fea000b800000 */
[----:B------:R-:W-:-:S13]  /*16850*/  ELECT P6, URZ, PT ;  /* 0x00000000003f782f */ /* 0x000fda00038c0000 */
.L_x_570:
[----:B------:R-:W0:Y:S01]  /*16860*/  LDC R4, c[0x0][0x28c] ;  /* 0x0000a300ff047b82 */ /* 0x000e220000000800 */
[----:B------:R-:W-:Y:S01]  /*16870*/  BSSY B1, `(.L_x_546) ;  /* 0x0000035000017945 */ /* 0x000fe20003800000 */
[----:B0-----:R-:W-:-:S13]  /*16880*/  ISETP.LT.OR P6, PT, R4, 0x1, !P6 ;  /* 0x000000010400780c */ /* 0x001fda00077c1670 */
[----:B------:R-:W-:Y:S05]  /*16890*/  @P6 BRA `(.L_x_547) ;  /* 0x0000000000c86947 */ /* 0x000fea0003800000 */
[----:B------:R-:W-:Y:S01]  /*168a0*/  IMAD.SHL.U32 R11, R3, 0x100, RZ ;  /* 0x00000100030b7824 */ /* 0x000fe200078e00ff */
[----:B------:R-:W-:Y:S01]  /*168b0*/  MOV R14, UR25 ;  /* 0x00000019000e7c02 */ /* 0x000fe20008000f00 */
[----:B------:R-:W-:Y:S02]  /*168c0*/  IMAD.SHL.U32 R2, R2, 0x100, RZ ;  /* 0x0000010002027824 */ /* 0x000fe400078e00ff */
[----:B------:R-:W-:Y:S02]  /*168d0*/  IMAD.MOV.U32 R12, RZ, RZ, RZ ;  /* 0x000000ffff0c7224 */ /* 0x000fe400078e00ff */
[----:B------:R-:W-:Y:S02]  /*168e0*/  IMAD.MOV.U32 R3, RZ, RZ, R0 ;  /* 0x000000ffff037224 */ /* 0x000fe400078e0000 */
[----:B------:R-:W-:-:S07]  /*168f0*/  IMAD.MOV.U32 R4, RZ, RZ, R6 ;  /* 0x000000ffff047224 */ /* 0x000fce00078e0006 */
.L_x_551:
[----:B------:R-:W0:Y:S01]  /*16900*/  S2R R10, SR_CgaCtaId ;  /* 0x00000000000a7919 */ /* 0x000e220000008800 */
[----:B------:R-:W-:Y:S01]  /*16910*/  MOV R5, 0x400 ;  /* 0x0000040000057802 */ /* 0x000fe20000000f00 */
[----:B------:R-:W1:Y:S03]  /*16920*/  @!P2 LDC R7, c[0x0][0x500] ;  /* 0x00014000ff07ab82 */ /* 0x000e660000000800 */
[----:B0-----:R-:W-:Y:S02]  /*16930*/  LEA R13, R10, R5, 0x18 ;  /* 0x000000050a0d7211 */ /* 0x001fe400078ec0ff */
[----:B------:R-:W-:-:S03]  /*16940*/  SHF.L.U32 R5, R3, 0x1f, RZ ;  /* 0x0000001f03057819 */ /* 0x000fc600000006ff */
[----:B------:R-:W-:-:S04]  /*16950*/  IMAD R10, R4, 0x8, R13 ;  /* 0x00000008040a7824 */ /* 0x000fc800078e020d */
[----:B------:R-:W0:Y:S02]  /*16960*/  SYNCS.PHASECHK.TRANS64.TRYWAIT P1, [R10+URZ+0x38], R5 ;  /* 0x000038050a0075a7 */ /* 0x000e24000802017f */
[----:B01----:R-:W-:Y:S05]  /*16970*/  @!P1 BRA `(.L_x_548) ;  /* 0x0000001000109947 */ /* 0x003fea0003800000 */
.L_x_571:
[----:B------:R-:W-:Y:S01]  /*16980*/  UPRMT UR7, UR24, 0x9910, URZ ;  /* 0x0000991018077896 */ /* 0x000fe2000800003f */
[----:B------:R1:W-:Y:S03]  /*16990*/  @!P2 SYNCS.ARRIVE.TRANS64 RZ, [R10+URZ], R7 ;  /* 0x000000070affa9a7 */ /* 0x0003e6000800003f */
[----:B------:R-:W-:-:S06]  /*169a0*/  UISETP.NE.AND UP0, UPT, UR7, 0x2, UPT ;  /* 0x000000020700788c */ /* 0x000fcc000bf05270 */
[----:B------:R-:W-:-:S13]  /*169b0*/  PLOP3.LUT P1, PT, PT, PT, UP0, 0x80, 0x0 ;  /* 0x000000000000781c */ /* 0x000fda0003f2f008 */
[----:B-1----:R-:W-:Y:S05]  /*169c0*/  @P1 BRA `(.L_x_549) ;  /* 0x0000000000041947 */ /* 0x002fea0003800000 */
[----:B------:R-:W-:Y:S01]  /*169d0*/  BPT.TRAP 0x1 ;  /* 0x000000040000795c */ /* 0x000fe20000300000 */
.L_x_549:
[----:B------:R-:W-:Y:S05]  /*169e0*/  @P0 BRA `(.L_x_550) ;  /* 0x0000000000040947 */ /* 0x000fea0003800000 */
[----:B------:R-:W-:Y:S01]  /*169f0*/  BPT.TRAP 0x1 ;  /* 0x000000040000795c */ /* 0x000fe20000300000 */
.L_x_550:
[----:B------:R-:W-:Y:S01]  /*16a00*/  IMAD R13, R4, 0x4000, R13 ;  /* 0x00004000040d7824 */ /* 0x000fe200078e020d */
[----:B------:R-:W-:Y:S01]  /*16a10*/  R2UR UR9, R10 ;  /* 0x000000000a0972ca */ /* 0x000fe200000e0000 */
[----:B------:R-:W-:Y:S01]  /*16a20*/  VIADD R14, R14, 0xffffffff ;  /* 0xffffffff0e0e7836 */ /* 0x000fe20000000000 */
[----:B------:R-:W-:Y:S01]  /*16a30*/  UIADD3 UR14, UP0, UR22, 0xf0, URZ ;  /* 0x000000f0160e7890 */ /* 0x000fe2000ff1e03f */
[----:B------:R-:W-:Y:S01]  /*16a40*/  R2UR UR11, R11 ;  /* 0x000000000b0b72ca */ /* 0x000fe200000e0000 */
[----:B------:R-:W-:Y:S01]  /*16a50*/  UIADD3 UR26, UP1, UR22, 0x1f0, URZ ;  /* 0x000001f0161a7890 */ /* 0x000fe2000ff3e03f */
[----:B------:R-:W-:Y:S01]  /*16a60*/  R2UR UR7, R13 ;  /* 0x000000000d0772ca */ /* 0x000fe200000e0000 */
[----:B------:R-:W-:Y:S01]  /*16a70*/  UIADD3.X UR15, URZ, UR23, URZ, UP0, !UPT ;  /* 0x000000173f0f7290 */ /* 0x000fe200087fe43f */
[----:B------:R-:W-:Y:S01]  /*16a80*/  R2UR UR10, R12 ;  /* 0x000000000c0a72ca */ /* 0x000fe200000e0000 */
[----:B------:R-:W-:Y:S01]  /*16a90*/  UIADD3.X UR27, URZ, UR23, URZ, UP1, !UPT ;  /* 0x000000173f1b7290 */ /* 0x000fe20008ffe43f */
[----:B------:R-:W-:Y:S01]  /*16aa0*/  R2UR UR12, R9 ;  /* 0x00000000090c72ca */ /* 0x000fe200000e0000 */
[----:B------:R-:W-:Y:S01]  /*16ab0*/  UMOV UR16, 0x0 ;  /* 0x0000000000107882 */ /* 0x000fe20000000000 */
[----:B------:R-:W-:Y:S01]  /*16ac0*/  R2UR UR19, R2 ;  /* 0x00000000021372ca */ /* 0x000fe200000e0000 */
[----:B------:R-:W-:Y:S01]  /*16ad0*/  UMOV UR17, 0x10000000 ;  /* 0x1000000000117882 */ /* 0x000fe20000000000 */
[----:B------:R-:W-:Y:S01]  /*16ae0*/  ISETP.GT.AND P3, PT, R14, 0x1, PT ;  /* 0x000000010e00780c */ /* 0x000fe20003f64270 */
[----:B------:R-:W-:Y:S01]  /*16af0*/  VIADD R12, R12, 0x20 ;  /* 0x000000200c0c7836 */ /* 0x000fe20000000000 */
[----:B------:R-:W-:-:S03]  /*16b00*/  IADD3 R4, R4, 0x1, RZ ;  /* 0x0000000104047810 */ /* 0x000fc60007ffe0ff */
[----:B------:R-:W-:Y:S01]  /*16b10*/  UIADD3 UR8, UR7, 0x180, URZ ;  /* 0x0000018007087890 */ /* 0x000fe2000fffe03f */
[----:B------:R-:W-:Y:S01]  /*16b20*/  ISETP.NE.AND P1, PT, R4, 0x7, PT ;  /* 0x000000070400780c */ /* 0x000fe20003f25270 */
[----:B------:R-:W-:-:S03]  /*16b30*/  UIADD3 UR7, UR7, 0x1c180, URZ ;  /* 0x0001c18007077890 */ /* 0x000fc6000fffe03f */
[----:B0-----:R-:W-:Y:S02]  /*16b40*/  SEL R10, RZ, 0x1, P1 ;  /* 0x00000001ff0a7807 */ /* 0x001fe40000800000 */
[----:B------:R-:W-:Y:S02]  /*16b50*/  SEL R4, R4, RZ, P1 ;  /* 0x000000ff04047207 */ /* 0x000fe40000800000 */
[----:B------:R0:W-:Y:S01]  /*16b60*/  UTMALDG.3D [UR8], [UR14], desc[UR16] ;  /* 0x000010080e0075b4 */ /* 0x0001e20008011000 */
[----:B------:R-:W-:Y:S01]  /*16b70*/  LOP3.LUT R3, R3, R10, RZ, 0x3c, !PT ;  /* 0x0000000a03037212 */ /* 0x000fe200078e3cff */
[----:B0-----:R-:W-:Y:S01]  /*16b80*/  UMOV UR8, UR7 ;  /* 0x0000000700087c82 */ /* 0x001fe20008000000 */
[----:B------:R-:W-:Y:S02]  /*16b90*/  UMOV UR11, UR19 ;  /* 0x00000013000b7c82 */ /* 0x000fe40008000000 */
[----:B------:R0:W-:Y:S02]  /*16ba0*/  UTMALDG.3D [UR8], [UR26], desc[UR16] ;  /* 0x000010081a0075b4 */ /* 0x0001e40008011000 */
[----:B0-----:R-:W-:Y:S05]  /*16bb0*/  @P3 BRA `(.L_x_551) ;  /* 0xfffffffc00503947 */ /* 0x001fea000383ffff */
.L_x_547:
[----:B------:R-:W-:Y:S05]  /*16bc0*/  BSYNC B1 ;  /* 0x0000000000017941 */ /* 0x000fea0003800000 */
.L_x_546:
[----:B------:R-:W2:Y:S01]  /*16bd0*/  LDL.LU R15, [R1+0x200] ;  /* 0x00020000010f7983 */ /* 0x000ea20000300800 */
[----:B------:R-:W-:Y:S01]  /*16be0*/  LOP3.LUT P3, RZ, R8, 0xff, RZ, 0xc0, !PT ;  /* 0x000000ff08ff7812 */ /* 0x000fe2000786c0ff */
[----:B------:R-:W-:Y:S01]  /*16bf0*/  VIADD R6, R6, UR18 ;  /* 0x0000001206067c36 */ /* 0x000fe20008000000 */
[----:B------:R-:W-:Y:S01]  /*16c00*/  ULDC.64 UR8, c[0x0][0x650] ;  /* 0x0001940000087ab9 */ /* 0x000fe20000000a00 */
[----:B------:R-:W3:Y:S01]  /*16c10*/  LDL.LU R13, [R1+0x204] ;  /* 0x00020400010d7983 */ /* 0x000ee20000300800 */
[----:B------:R-:W-:Y:S01]  /*16c20*/  UISETP.GE.U32.AND UP0, UPT, UR18, 0x7, UPT ;  /* 0x000000071200788c */ /* 0x000fe2000bf06070 */
[C---:B------:R-:W-:Y:S01]  /*16c30*/  IMAD.WIDE.U32 R2, R6.reuse, 0x24924925, RZ ;  /* 0x2492492506027825 */ /* 0x040fe200078e00ff */
[C---:B------:R-:W-:Y:S01]  /*16c40*/  ISETP.GT.U32.AND P1, PT, R6.reuse, 0x6, PT ;  /* 0x000000060600780c */ /* 0x040fe20003f24070 */
[----:B------:R-:W-:Y:S01]  /*16c50*/  BSSY B1, `(.L_x_552) ;  /* 0x0000074000017945 */ /* 0x000fe20003800000 */
[----:B------:R-:W-:Y:S01]  /*16c60*/  PRMT R8, RZ, 0x7610, R8 ;  /* 0x00007610ff087816 */ /* 0x000fe20000000008 */
[----:B------:R-:W-:-:S02]  /*16c70*/  IMAD.IADD R2, R6, 0x1, -R3 ;  /* 0x0000000106027824 */ /* 0x000fc400078e0a03 */
[----:B------:R-:W-:Y:S02]  /*16c80*/  IMAD.MOV.U32 R9, RZ, RZ, -0x1 ;  /* 0xffffffffff097424 */ /* 0x000fe400078e00ff */
[----:B------:R-:W0:Y:S01]  /*16c90*/  @P3 S2R R4, SR_CgaCtaId ;  /* 0x0000000000043919 */ /* 0x000e220000008800 */
[----:B------:R-:W-:Y:S02]  /*16ca0*/  LEA.HI R2, R2, R3, RZ, 0x1f ;  /* 0x0000000302027211 */ /* 0x000fe400078ff8ff */
[----:B------:R-:W-:-:S04]  /*16cb0*/  @P3 MOV R3, 0x400 ;  /* 0x0000040000033802 */ /* 0x000fc80000000f00 */
[----:B0-----:R-:W-:Y:S02]  /*16cc0*/  @P3 LEA R3, R4, R3, 0x18 ;  /* 0x0000000304033211 */ /* 0x001fe400078ec0ff */
[----:B------:R-:W-:Y:S02]  /*16cd0*/  MOV R4, UR18 ;  /* 0x0000001200047c02 */ /* 0x000fe40008000f00 */
[----:B------:R0:W-:Y:S01]  /*16ce0*/  @P3 SYNCS.ARRIVE.TRANS64.A1T0 RZ, [R3+URZ+0x88], RZ ;  /* 0x000088ff03ff39a7 */ /* 0x0001e2000810003f */
[----:B------:R-:W-:Y:S02]  /*16cf0*/  PLOP3.LUT P3, PT, PT, PT, UP0, 0x80, 0x0 ;  /* 0x000000000000781c */ /* 0x000fe40003f6f008 */
[----:B------:R-:W-:Y:S02]  /*16d00*/  ISETP.LT.U32.AND P1, PT, R4, 0x7, P1 ;  /* 0x000000070400780c */ /* 0x000fe40000f21070 */
[----:B------:R-:W-:Y:S02]  /*16d10*/  PRMT R4, RZ, 0x7610, R4 ;  /* 0x00007610ff047816 */ /* 0x000fe40000000004 */
[----:B0-----:R-:W-:-:S04]  /*16d20*/  SEL R3, RZ, 0x1, !P1 ;  /* 0x00000001ff037807 */ /* 0x001fc80004800000 */
[----:B------:R-:W-:Y:S02]  /*16d30*/  LOP3.LUT R0, R0, R3, RZ, 0x3c, !PT ;  /* 0x0000000300007212 */ /* 0x000fe400078e3cff */
[----:B------:R-:W-:Y:S01]  /*16d40*/  SHF.R.U32.HI R3, RZ, 0x2, R2 ;  /* 0x00000002ff037819 */ /* 0x000fe20000011602 */
[----:B------:R-:W-:-:S03]  /*16d50*/  IMAD.MOV.U32 R2, RZ, RZ, -0x1 ;  /* 0xffffffffff027424 */ /* 0x000fc600078e00ff */
[----:B------:R-:W-:Y:S01]  /*16d60*/  @P3 LOP3.LUT R0, R0, 0x1, R3, 0x78, !PT ;  /* 0x0000000100003812 */ /* 0x000fe200078e7803 */
[----:B------:R-:W-:Y:S02]  /*16d70*/  IMAD R6, R3, -0x7, R6 ;  /* 0xfffffff903067824 */ /* 0x000fe400078e0206 */
[----:B------:R-:W-:Y:S01]  /*16d80*/  IMAD.MOV.U32 R3, RZ, RZ, -0x1 ;  /* 0xffffffffff037424 */ /* 0x000fe200078e00ff */
[----:B---3--:R-:W-:-:S04]  /*16d90*/  IADD3 R13, P1, R13, UR20, RZ ;  /* 0x000000140d0d7c10 */ /* 0x008fc8000ff3e0ff */
[----:B--2---:R-:W-:Y:S01]  /*16da0*/  IADD3.X R15, R15, UR13, RZ, P1, !PT ;  /* 0x0000000d0f0f7c10 */ /* 0x004fe20008ffe4ff */
[----:B------:R0:W-:Y:S01]  /*16db0*/  STL [R1+0x204], R13 ;  /* 0x0002040d01007387 */ /* 0x0001e20000100800 */
[----:B------:R-:W-:-:S03]  /*16dc0*/  ISETP.GE.U32.AND P1, PT, R13, UR8, PT ;  /* 0x000000080d007c0c */ /* 0x000fc6000bf26070 */
[----:B------:R0:W-:Y:S01]  /*16dd0*/  STL [R1+0x200], R15 ;  /* 0x0002000f01007387 */ /* 0x0001e20000100800 */
[----:B------:R-:W-:-:S13]  /*16de0*/  ISETP.GE.U32.AND.EX P1, PT, R15, UR9, PT, P1 ;  /* 0x000000090f007c0c */ /* 0x000fda000bf26110 */
[----:B0-----:R-:W-:Y:S05]  /*16df0*/  @P1 BRA `(.L_x_553) ;  /* 0x0000000400641947 */ /* 0x001fea0003800000 */
[----:B------:R-:W0:Y:S01]  /*16e00*/  S2R R7, SR_CTAID.X ;  /* 0x0000000000077919 */ /* 0x000e220000002500 */
[----:B------:R-:W-:Y:S01]  /*16e10*/  ULDC UR7, c[0x0][0x150] ;  /* 0x0000540000077ab9 */ /* 0x000fe20000000800 */
[----:B------:R-:W1:Y:S01]  /*16e20*/  LDC R4, c[0x0][0x144] ;  /* 0x00005100ff047b82 */ /* 0x000e620000000800 */
[----:B------:R-:W-:Y:S01]  /*16e30*/  UISETP.NE.AND UP0, UPT, UR45, URZ, UPT ;  /* 0x0000003f2d00728c */ /* 0x000fe2000bf05270 */
[----:B------:R-:W2:Y:S01]  /*16e40*/  S2R R5, SR_CTAID.Y ;  /* 0x0000000000057919 */ /* 0x000ea20000002600 */
[----:B------:R-:W-:Y:S01]  /*16e50*/  ULDC.64 UR8, c[0x0][0x628] ;  /* 0x00018a0000087ab9 */ /* 0x000fe20000000a00 */
[----:B------:R-:W-:-:S03]  /*16e60*/  ULDC UR10, c[0x0][0x630] ;  /* 0x00018c00000a7ab9 */ /* 0x000fc60000000800 */
[----:B------:R-:W-:Y:S01]  /*16e70*/  PLOP3.LUT P1, PT, PT, PT, UP0, 0x80, 0x0 ;  /* 0x000000000000781c */ /* 0x000fe20003f2f008 */
[----:B------:R-:W3:Y:S01]  /*16e80*/  LDC R10, c[0x0][0x148] ;  /* 0x00005200ff0a7b82 */ /* 0x000ee20000000800 */
[----:B0-----:R-:W-:Y:S02]  /*16e90*/  I2FP.F32.U32 R2, R7 ;  /* 0x0000000700027245 */ /* 0x001fe40000201000 */
[----:B--2---:R-:W-:-:S03]  /*16ea0*/  I2FP.F32.U32 R3, R5 ;  /* 0x0000000500037245 */ /* 0x004fc60000201000 */
[----:B------:R-:W-:Y:S01]  /*16eb0*/  FMUL R2, R2, UR7 ;  /* 0x0000000702027c20 */ /* 0x000fe20008400000 */
[----:B------:R-:W-:Y:S02]  /*16ec0*/  ULDC UR7, c[0x0][0x154] ;  /* 0x0000550000077ab9 */ /* 0x000fe40000000800 */
[----:B------:R-:W-:-:S03]  /*16ed0*/  FMUL R9, R3, UR7 ;  /* 0x0000000703097c20 */ /* 0x000fc60008400000 */
[----:B------:R-:W0:Y:S08]  /*16ee0*/  F2I.U32.TRUNC.NTZ R2, R2 ;  /* 0x0000000200027305 */ /* 0x000e30000020f000 */
[----:B------:R-:W2:Y:S01]  /*16ef0*/  F2I.U32.TRUNC.NTZ R9, R9 ;  /* 0x0000000900097305 */ /* 0x000ea2000020f000 */
[----:B0-----:R-:W-:Y:S02]  /*16f00*/  IMAD.MOV R3, RZ, RZ, -R2 ;  /* 0x000000ffff037224 */ /* 0x001fe400078e0a02 */
[----:B------:R-:W-:-:S02]  /*16f10*/  IMAD.MOV.U32 R2, RZ, RZ, R13 ;  /* 0x000000ffff027224 */ /* 0x000fc400078e000d */
[----:B-1----:R-:W-:Y:S01]  /*16f20*/  IMAD R7, R4, R3, R7 ;  /* 0x0000000304077224 */ /* 0x002fe200078e0207 */
[----:B--2---:R-:W-:-:S05]  /*16f30*/  IADD3 R3, -R9, RZ, RZ ;  /* 0x000000ff09037210 */ /* 0x004fca0007ffe1ff */
[----:B---3--:R-:W-:Y:S01]  /*16f40*/  @P1 IMAD R7, R10, R3, R5 ;  /* 0x000000030a071224 */ /* 0x008fe200078e0205 */
[----:B------:R-:W-:Y:S01]  /*16f50*/  ISETP.NE.U32.AND P1, PT, RZ, UR8, PT ;  /* 0x00000008ff007c0c */ /* 0x000fe2000bf25070 */
[----:B------:R-:W-:-:S03]  /*16f60*/  IMAD.MOV.U32 R3, RZ, RZ, R15 ;  /* 0x000000ffff037224 */ /* 0x000fc600078e000f */
[----:B------:R-:W-:-:S13]  /*16f70*/  ISETP.NE.AND.EX P1, PT, RZ, UR9, PT, P1 ;  /* 0x00000009ff007c0c */ /* 0x000fda000bf25310 */
[----:B------:R-:W-:Y:S05]  /*16f80*/  @!P1 BRA `(.L_x_554) ;  /* 0x0000000000289947 */ /* 0x000fea0003800000 */
[----:B------:R-:W-:Y:S02]  /*16f90*/  ULDC UR7, c[0x0][0x634] ;  /* 0x00018d0000077ab9 */ /* 0x000fe40000000800 */
[----:B------:R-:W-:-:S05]  /*16fa0*/  IADD3 R3, P1, R13, UR7, RZ ;  /* 0x000000070d037c10 */ /* 0x000fca000ff3e0ff */
[----:B------:R-:W-:-:S04]  /*16fb0*/  IMAD.X R9, RZ, RZ, R15, P1 ;  /* 0x000000ffff097224 */ /* 0x000fc800008e060f */
[----:B------:R-:W-:-:S04]  /*16fc0*/  IMAD.WIDE.U32 R4, R9, UR8, RZ ;  /* 0x0000000809047c25 */ /* 0x000fc8000f8e00ff */
[----:B------:R-:W-:-:S04]  /*16fd0*/  IMAD.WIDE.U32 R4, P1, R3, UR9, R4 ;  /* 0x0000000903047c25 */ /* 0x000fc8000f820004 */
[----:B------:R-:W-:Y:S01]  /*16fe0*/  IMAD.WIDE.U32 R2, R3, UR8, RZ ;  /* 0x0000000803027c25 */ /* 0x000fe2000f8e00ff */
[----:B------:R-:W-:-:S04]  /*16ff0*/  MOV R2, R5 ;  /* 0x0000000500027202 */ /* 0x000fc80000000f00 */
[----:B------:R-:W-:Y:S01]  /*17000*/  IADD3 RZ, P3, R3, R4, RZ ;  /* 0x0000000403ff7210 */ /* 0x000fe20007f7e0ff */
[----:B------:R-:W-:-:S04]  /*17010*/  IMAD.X R3, RZ, RZ, RZ, P1 ;  /* 0x000000ffff037224 */ /* 0x000fc800008e06ff */
[----:B------:R-:W-:-:S08]  /*17020*/  IMAD.WIDE.U32.X R2, R9, UR9, R2, P3 ;  /* 0x0000000909027c25 */ /* 0x000fd000098e0402 */
.L_x_554:
[--C-:B------:R-:W-:Y:S01]  /*17030*/  SHF.R.U64 R9, R2, UR10, R3.reuse ;  /* 0x0000000a02097c19 */ /* 0x100fe20008001203 */
[----:B------:R-:W-:Y:S01]  /*17040*/  ULDC.64 UR8, c[0x0][0x620] ;  /* 0x0001880000087ab9 */ /* 0x000fe20000000a00 */
[----:B------:R-:W-:Y:S01]  /*17050*/  SHF.R.U32.HI R2, RZ, UR10, R3 ;  /* 0x0000000aff027c19 */ /* 0x000fe20008011603 */
[----:B------:R-:W-:Y:S01]  /*17060*/  IMAD.MOV.U32 R3, RZ, RZ, R15 ;  /* 0x000000ffff037224 */ /* 0x000fe200078e000f */
[----:B------:R-:W-:Y:S01]  /*17070*/  IADD3 R11, P1, RZ, -R9, RZ ;  /* 0x80000009ff0b7210 */ /* 0x000fe20007f3e0ff */
[----:B------:R-:W-:-:S04]  /*17080*/  ULDC UR7, c[0x0][0x618] ;  /* 0x0001860000077ab9 */ /* 0x000fc80000000800 */
[----:B------:R-:W-:-:S04]  /*17090*/  IMAD.X R2, RZ, RZ, ~R2, P1 ;  /* 0x000000ffff027224 */ /* 0x000fc800008e0e02 */
[----:B------:R-:W-:-:S04]  /*170a0*/  IMAD R2, R2, UR8, RZ ;  /* 0x0000000802027c24 */ /* 0x000fc8000f8e02ff */
[----:B------:R-:W-:Y:S02]  /*170b0*/  IMAD R5, R11, UR9, R2 ;  /* 0x000000090b057c24 */ /* 0x000fe4000f8e0202 */
[----:B------:R-:W-:-:S04]  /*170c0*/  IMAD.MOV.U32 R2, RZ, RZ, R13 ;  /* 0x000000ffff027224 */ /* 0x000fc800078e000d */
[----:B------:R-:W-:Y:S01]  /*170d0*/  IMAD.WIDE.U32 R2, R11, UR8, R2 ;  /* 0x000000080b027c25 */ /* 0x000fe2000f8e0002 */
[----:B------:R-:W-:Y:S02]  /*170e0*/  ULDC.64 UR8, c[0x0][0x640] ;  /* 0x0001900000087ab9 */ /* 0x000fe40000000a00 */
[----:B------:R-:W-:Y:S01]  /*170f0*/  ISETP.NE.U32.AND P1, PT, RZ, UR8, PT ;  /* 0x00000008ff007c0c */ /* 0x000fe2000bf25070 */
[----:B------:R-:W-:-:S03]  /*17100*/  IMAD.IADD R3, R3, 0x1, R5 ;  /* 0x0000000103037824 */ /* 0x000fc600078e0205 */
[----:B------:R-:W-:Y:S02]  /*17110*/  ISETP.NE.AND.EX P1, PT, RZ, UR9, PT, P1 ;  /* 0x00000009ff007c0c */ /* 0x000fe4000bf25310 */
[--C-:B------:R-:W-:Y:S02]  /*17120*/  SHF.R.U64 R10, R2, UR7, R3.reuse ;  /* 0x00000007020a7c19 */ /* 0x100fe40008001203 */
[----:B------:R-:W-:Y:S01]  /*17130*/  SHF.R.U32.HI R3, RZ, UR7, R3 ;  /* 0x00000007ff037c19 */ /* 0x000fe20008011603 */
[----:B------:R-:W-:-:S03]  /*17140*/  ULDC UR7, c[0x0][0x608] ;  /* 0x0001820000077ab9 */ /* 0x000fc60000000800 */
[--C-:B------:R-:W-:Y:S02]  /*17150*/  SHF.R.U64 R12, R10, UR7, R3.reuse ;  /* 0x000000070a0c7c19 */ /* 0x100fe40008001203 */
[----:B------:R-:W-:Y:S01]  /*17160*/  SHF.R.U32.HI R3, RZ, UR7, R3 ;  /* 0x00000007ff037c19 */ /* 0x000fe20008011603 */
[----:B------:R-:W-:-:S03]  /*17170*/  ULDC UR7, c[0x0][0x658] ;  /* 0x0001960000077ab9 */ /* 0x000fc60000000800 */
[--C-:B------:R-:W-:Y:S02]  /*17180*/  SHF.R.U32.HI R13, RZ, UR7, R3.reuse ;  /* 0x00000007ff0d7c19 */ /* 0x100fe40008011603 */
[----:B------:R-:W-:-:S03]  /*17190*/  SHF.R.U64 R11, R12, UR7, R3 ;  /* 0x000000070c0b7c19 */ /* 0x000fc60008001203 */
[----:B------:R-:W-:Y:S01]  /*171a0*/  IMAD.MOV.U32 R3, RZ, RZ, R13 ;  /* 0x000000ffff037224 */ /* 0x000fe200078e000d */
[----:B------:R-:W-:Y:S01]  /*171b0*/  MOV R2, R11 ;  /* 0x0000000b00027202 */ /* 0x000fe20000000f00 */
[----:B------:R-:W-:Y:S06]  /*171c0*/  @!P1 BRA `(.L_x_555) ;  /* 0x0000000000289947 */ /* 0x000fec0003800000 */
[----:B------:R-:W-:Y:S02]  /*171d0*/  ULDC UR7, c[0x0][0x64c] ;  /* 0x0001930000077ab9 */ /* 0x000fe40000000800 */
[----:B------:R-:W-:-:S05]  /*171e0*/  IADD3 R3, P1, R11, UR7, RZ ;  /* 0x000000070b037c10 */ /* 0x000fca000ff3e0ff */
[----:B------:R-:W-:-:S04]  /*171f0*/  IMAD.X R13, RZ, RZ, R13, P1 ;  /* 0x000000ffff0d7224 */ /* 0x000fc800008e060d */
[----:B------:R-:W-:-:S04]  /*17200*/  IMAD.WIDE.U32 R4, R13, UR8, RZ ;  /* 0x000000080d047c25 */ /* 0x000fc8000f8e00ff */
[----:B------:R-:W-:-:S04]  /*17210*/  IMAD.WIDE.U32 R4, P1, R3, UR9, R4 ;  /* 0x0000000903047c25 */ /* 0x000fc8000f820004 */
[----:B------:R-:W-:-:S04]  /*17220*/  IMAD.WIDE.U32 R2, R3, UR8, RZ ;  /* 0x0000000803027c25 */ /* 0x000fc8000f8e00ff */
[----:B------:R-:W-:Y:S01]  /*17230*/  IMAD.MOV.U32 R2, RZ, RZ, R5 ;  /* 0x000000ffff027224 */ /* 0x000fe200078e0005 */
[----:B------:R-:W-:Y:S01]  /*17240*/  IADD3 RZ, P3, R3, R4, RZ ;  /* 0x0000000403ff7210 */ /* 0x000fe20007f7e0ff */
[----:B------:R-:W-:-:S04]  /*17250*/  IMAD.X R3, RZ, RZ, RZ, P1 ;  /* 0x000000ffff037224 */ /* 0x000fc800008e06ff */
[----:B------:R-:W-:-:S08]  /*17260*/  IMAD.WIDE.U32.X R2, R13, UR9, R2, P3 ;  /* 0x000000090d027c25 */ /* 0x000fd000098e0402 */
.L_x_555:
[----:B------:R-:W-:Y:S01]  /*17270*/  ULDC UR7, c[0x0][0x648] ;  /* 0x0001920000077ab9 */ /* 0x000fe20000000800 */
[----:B------:R-:W-:Y:S01]  /*17280*/  LOP3.LUT R12, R12, UR6, RZ, 0xc0, !PT ;  /* 0x000000060c0c7c12 */ /* 0x000fe2000f8ec0ff */
[----:B------:R-:W-:Y:S01]  /*17290*/  UISETP.NE.AND UP0, UPT, UR45, URZ, UPT ;  /* 0x0000003f2d00728c */ /* 0x000fe2000bf05270 */
[----:B------:R-:W-:Y:S01]  /*172a0*/  SHF.R.U64 R3, R2, UR7, R3 ;  /* 0x0000000702037c19 */ /* 0x000fe20008001203 */
[----:B------:R-:W-:Y:S01]  /*172b0*/  ULDC UR7, c[0x0][0x638] ;  /* 0x00018e0000077ab9 */ /* 0x000fe20000000800 */
[----:B------:R-:W-:Y:S02]  /*172c0*/  LOP3.LUT R4, R10, UR4, RZ, 0xc0, !PT ;  /* 0x000000040a047c12 */ /* 0x000fe4000f8ec0ff */
[C---:B------:R-:W-:Y:S01]  /*172d0*/  IADD3 R2, -R3.reuse, RZ, RZ ;  /* 0x000000ff03027210 */ /* 0x040fe20007ffe1ff */
[----:B------:R-:W-:Y:S01]  /*172e0*/  IMAD R12, R3, UR5, R12 ;  /* 0x00000005030c7c24 */ /* 0x000fe2000f8e020c */
[----:B------:R-:W-:Y:S02]  /*172f0*/  PLOP3.LUT P1, PT, PT, PT, UP0, 0x40, 0x0 ;  /* 0x000000000000781c */ /* 0x000fe40003f2e808 */
[----:B------:R-:W-:Y:S01]  /*17300*/  PLOP3.LUT P3, PT, PT, PT, UP0, 0x40, 0x0 ;  /* 0x000000000000781c */ /* 0x000fe20003f6e808 */
[----:B------:R-:W-:Y:S01]  /*17310*/  IMAD R11, R2, UR7, R11 ;  /* 0x00000007020b7c24 */ /* 0x000fe2000f8e020b */
[----:B------:R-:W-:-:S02]  /*17320*/  ULDC UR7, c[0x0][0x610] ;  /* 0x0001840000077ab9 */ /* 0x000fc40000000800 */
[----:B------:R-:W-:Y:S01]  /*17330*/  IMAD R7, R12, UR7, R7 ;  /* 0x000000070c077c24 */ /* 0x000fe2000f8e0207 */
[----:B------:R-:W-:Y:S02]  /*17340*/  ULDC UR7, c[0x0][0x600] ;  /* 0x0001800000077ab9 */ /* 0x000fe40000000800 */
[----:B------:R-:W-:-:S05]  /*17350*/  IMAD R4, R11, UR7, R4 ;  /* 0x000000070b047c24 */ /* 0x000fca000f8e0204 */
[----:B------:R-:W-:Y:S02]  /*17360*/  SEL R2, R4, R7, P1 ;  /* 0x0000000704027207 */ /* 0x000fe40000800000 */
[----:B------:R-:W-:Y:S01]  /*17370*/  SEL R3, R7, R4, P3 ;  /* 0x0000000407037207 */ /* 0x000fe20001800000 */
[----:B------:R-:W-:-:S07]  /*17380*/  IMAD.MOV.U32 R4, RZ, RZ, 0x1 ;  /* 0x00000001ff047424 */ /* 0x000fce00078e00ff */
.L_x_553:
[----:B------:R-:W-:Y:S05]  /*17390*/  BSYNC B1 ;  /* 0x0000000000017941 */ /* 0x000fea0003800000 */
.L_x_552:
[----:B------:R-:W-:-:S13]  /*173a0*/  LOP3.LUT P1, RZ, R4, 0xff, RZ, 0xc0, !PT ;  /* 0x000000ff04ff7812 */ /* 0x000fda000782c0ff */
[----:B------:R-:W-:Y:S05]  /*173b0*/  @P1 BRA `(.L_x_556) ;  /* 0xfffffff4001c1947 */ /* 0x000fea000383ffff */
[----:B------:R-:W-:Y:S05]  /*173c0*/  BSYNC B0 ;  /* 0x0000000000007941 */ /* 0x000fea0003800000 */
.L_x_544:
[----:B------:R-:W-:-:S03]  /*173d0*/  UMOV UR7, 0xffffffff ;  /* 0xffffffff00077882 */ /* 0x000fc60000000000 */
[----:B------:R-:W-:Y:S05]  /*173e0*/  BRA.DIV UR7, `(.L_x_557) ;  /* 0x0000000607887947 */ /* 0x000fea000b800000 */
[----:B------:R-:W-:-:S13]  /*173f0*/  ELECT P6, URZ, PT ;  /* 0x00000000003f782f */ /* 0x000fda00038c0000 */
.L_x_574:
[----:B------:R-:W-:Y:S04]  /*17400*/  BSSY B0, `(.L_x_558) ;  /* 0x0000047000007945 */ /* 0x000fe80003800000 */
[----:B------:R-:W-:Y:S05]  /*17410*/  @!P6 BRA `(.L_x_559) ;  /* 0x000000040014e947 */ /* 0x000fea0003800000 */
[----:B------:R-:W-:-:S04]  /*17420*/  ULOP3.LUT UR7, UR40, 0x2, URZ, 0xfc, !UPT ;  /* 0x0000000228077892 */ /* 0x000fc8000f8efc3f */
[----:B------:R-:W-:-:S06]  /*17430*/  UISETP.NE.AND UP0, UPT, UR7, 0x3, UPT ;  /* 0x000000030700788c */ /* 0x000fcc000bf05270 */
[----:B------:R-:W-:-:S13]  /*17440*/  PLOP3.LUT P0, PT, PT, PT, UP0, 0x80, 0x0 ;  /* 0x000000000000781c */ /* 0x000fda0003f0f008 */
[----:B------:R-:W-:Y:S05]  /*17450*/  @!P0 BRA `(.L_x_560) ;  /* 0x0000000000048947 */ /* 0x000fea0003800000 */
[----:B------:R-:W-:Y:S01]  /*17460*/  BPT.TRAP 0x1 ;  /* 0x000000040000795c */ /* 0x000fe20000300000 */
.L_x_560:
[----:B------:R-:W0:Y:S01]  /*17470*/  S2R R3, SR_CgaCtaId ;  /* 0x0000000000037919 */ /* 0x000e220000008800 */
[----:B------:R-:W-:-:S04]  /*17480*/  MOV R2, 0x400 ;  /* 0x0000040000027802 */ /* 0x000fc80000000f00 */
[----:B0-----:R-:W-:Y:S02]  /*17490*/  LEA R3, R3, R2, 0x18 ;  /* 0x0000000203037211 */ /* 0x001fe400078ec0ff */
[----:B------:R-:W-:-:S03]  /*174a0*/  SHF.L.U32 R2, R0, 0x1f, RZ ;  /* 0x0000001f00027819 */ /* 0x000fc600000006ff */
[----:B------:R-:W-:-:S04]  /*174b0*/  VIADD R3, R3, 0x38 ;  /* 0x0000003803037836 */ /* 0x000fc80000000000 */
[----:B------:R-:W-:-:S04]  /*174c0*/  IMAD R5, R6, 0x8, R3 ;  /* 0x0000000806057824 */ /* 0x000fc800078e0203 */
[----:B------:R-:W0:Y:S02]  /*174d0*/  SYNCS.PHASECHK.TRANS64.TRYWAIT P0, [R5+URZ], R2 ;  /* 0x00000002050075a7 */ /* 0x000e24000800017f */
[----:B0-----:R-:W-:Y:S05]  /*174e0*/  @!P0 BRA `(.L_x_561) ;  /* 0x0000000400688947 */ /* 0x001fea0003800000 */
.L_x_575:
[----:B------:R-:W-:-:S05]  /*174f0*/  VIADD R6, R6, 0x1 ;  /* 0x0000000106067836 */ /* 0x000fca0000000000 */
[----:B------:R-:W-:-:S04]  /*17500*/  ISETP.NE.AND P0, PT, R6, 0x7, PT ;  /* 0x000000070600780c */ /* 0x000fc80003f05270 */
[----:B0-----:R-:W-:Y:S02]  /*17510*/  SEL R5, RZ, 0x1, P0 ;  /* 0x00000001ff057807 */ /* 0x001fe40000000000 */
[----:B------:R-:W-:Y:S02]  /*17520*/  SEL R6, R6, RZ, P0 ;  /* 0x000000ff06067207 */ /* 0x000fe40000000000 */
[----:B------:R-:W-:Y:S02]  /*17530*/  LOP3.LUT R5, R0, R5, RZ, 0x3c, !PT ;  /* 0x0000000500057212 */ /* 0x000fe400078e3cff */
[----:B------:R-:W-:Y:S02]  /*17540*/  LEA R7, R6, R3, 0x3 ;  /* 0x0000000306077211 */ /* 0x000fe400078e18ff */
[----:B------:R-:W-:-:S04]  /*17550*/  SHF.L.U32 R0, R5, 0x1f, RZ ;  /* 0x0000001f05007819 */ /* 0x000fc800000006ff */
[----:B------:R-:W0:Y:S02]  /*17560*/  SYNCS.PHASECHK.TRANS64.TRYWAIT P0, [R7+URZ], R0 ;  /* 0x00000000070075a7 */ /* 0x000e24000800017f */
[----:B0-----:R-:W-:Y:S05]  /*17570*/  @!P0 BRA `(.L_x_562) ;  /* 0x0000000400588947 */ /* 0x001fea0003800000 */
.L_x_576:
[----:B0-----:R-:W-:-:S05]  /*17580*/  VIADD R0, R6, 0x1 ;  /* 0x0000000106007836 */ /* 0x001fca0000000000 */
[----:B------:R-:W-:-:S04]  /*17590*/  ISETP.NE.AND P0, PT, R0, 0x7, PT ;  /* 0x000000070000780c */ /* 0x000fc80003f05270 */
[----:B------:R-:W-:Y:S02]  /*175a0*/  SEL R2, RZ, 0x1, P0 ;  /* 0x00000001ff027807 */ /* 0x000fe40000000000 */
[----:B------:R-:W-:Y:S02]  /*175b0*/  SEL R4, R0, RZ, P0 ;  /* 0x000000ff00047207 */ /* 0x000fe40000000000 */
[----:B------:R-:W-:-:S03]  /*175c0*/  LOP3.LUT R5, R5, R2, RZ, 0x3c, !PT ;  /* 0x0000000205057212 */ /* 0x000fc600078e3cff */
[----:B------:R-:W-:Y:S01]  /*175d0*/  IMAD R7, R4, 0x8, R3 ;  /* 0x0000000804077824 */ /* 0x000fe200078e0203 */
[----:B------:R-:W-:-:S04]  /*175e0*/  SHF.L.U32 R0, R5, 0x1f, RZ ;  /* 0x0000001f05007819 */ /* 0x000fc800000006ff */
[----:B------:R-:W0:Y:S02]  /*175f0*/  SYNCS.PHASECHK.TRANS64.TRYWAIT P0, [R7+URZ], R0 ;  /* 0x00000000070075a7 */ /* 0x000e24000800017f */
[----:B0-----:R-:W-:Y:S05]  /*17600*/  @!P0 BRA `(.L_x_563) ;  /* 0x0000000400488947 */ /* 0x001fea0003800000 */
.L_x_577:
        /* <DEDUP_REMOVED lines=9> */
.L_x_578:
[----:B0-----:R-:W-:-:S04]  /*176a0*/  IADD3 R0, R4, 0x1, RZ ;  /* 0x0000000104007810 */ /* 0x001fc80007ffe0ff */
        /* <DEDUP_REMOVED lines=8> */
.L_x_579:
        /* <DEDUP_REMOVED lines=9> */
.L_x_580:
[----:B0-----:R-:W-:-:S05]  /*177c0*/  VIADD R0, R4, 0x1 ;  /* 0x0000000104007836 */ /* 0x001fca0000000000 */
[----:B------:R-:W-:-:S04]  /*177d0*/  ISETP.NE.AND P0, PT, R0, 0x7, PT ;  /* 0x000000070000780c */ /* 0x000fc80003f05270 */
[----:B------:R-:W-:Y:S02]  /*177e0*/  SEL R2, RZ, 0x1, P0 ;  /* 0x00000001ff027807 */ /* 0x000fe40000000000 */
[----:B------:R-:W-:Y:S02]  /*177f0*/  SEL R0, R0, RZ, P0 ;  /* 0x000000ff00007207 */ /* 0x000fe40000000000 */
[----:B------:R-:W-:Y:S02]  /*17800*/  LOP3.LUT R2, R5, R2, RZ, 0x3c, !PT ;  /* 0x0000000205027212 */ /* 0x000fe400078e3cff */
[----:B------:R-:W-:Y:S02]  /*17810*/  LEA R3, R0, R3, 0x3 ;  /* 0x0000000300037211 */ /* 0x000fe400078e18ff */
[----:B------:R-:W-:-:S07]  /*17820*/  SHF.L.U32 R0, R2, 0x1f, RZ ;  /* 0x0000001f02007819 */ /* 0x000fce00000006ff */
.L_x_567:
[----:B0-----:R0:W1:Y:S02]  /*17830*/  SYNCS.PHASECHK.TRANS64.TRYWAIT P0, [R3+URZ], R0 ;  /* 0x00000000030075a7 */ /* 0x001064000800017f */
[----:B-1----:R-:W-:Y:S05]  /*17840*/  @!P0 NANOSLEEP.SYNCS 0x989680 ;  /* 0x009896800000895d */ /* 0x002fea0003900000 */
[----:B------:R-:W1:Y:S02]  /*17850*/  @!P0 SYNCS.PHASECHK.TRANS64 P0, [R3+URZ], R0 ;  /* 0x00000000030085a7 */ /* 0x000e64000800007f */
[----:B-1----:R-:W-:Y:S05]  /*17860*/  @!P0 BRA `(.L_x_567) ;  /* 0xfffffffc00f08947 */ /* 0x002fea000383ffff */
.L_x_559:
[----:B------:R-:W-:Y:S05]  /*17870*/  BSYNC B0 ;  /* 0x0000000000007941 */ /* 0x000fea0003800000 */
.L_x_558:
[----:B------:R-:W-:Y:S05]  /*17880*/  EXIT ;  /* 0x000000000000794d */ /* 0x000fea0003800000 */
.L_x_17:
[----:B-1----:R1:W4:Y:S02]  /*17890*/  SYNCS.PHASECHK.TRANS64.TRYWAIT P1, [R3+URZ], R0 ;  /* 0x00000000030075a7 */ /* 0x002324000802017f */
[----:B----4-:R-:W-:Y:S05]  /*178a0*/  @!P1 NANOSLEEP.SYNCS 0x989680 ;  /* 0x009896800000995d */ /* 0x010fea0003900000 */
[----:B------:R-:W4:Y:S02]  /*178b0*/  @!P1 SYNCS.PHASECHK.TRANS64 P1, [R3+URZ], R0 ;  /* 0x00000000030095a7 */ /* 0x000f24000802007f */
[----:B----4-:R-:W-:Y:S05]  /*178c0*/  @!P1 BRA `(.L_x_17) ;  /* 0xfffffffc00f09947 */ /* 0x010fea000383ffff */
[----:B------:R-:W-:Y:S05]  /*178d0*/  BRA `(.L_x_16) ;  /* 0xfffffe9800e87947 */ /* 0x000fea000383ffff */
.L_x_22:
[----:B-1----:R-:W-:-:S04]  /*178e0*/  IMAD.U32 R5, RZ, RZ, UR4 ;  /* 0x00000004ff057e24 */ /* 0x002fc8000f8e00ff */
[----:B------:R1:W2:Y:S03]  /*178f0*/  SYNCS.PHASECHK.TRANS64.TRYWAIT P1, [R5+URZ], R4 ;  /* 0x00000004050075a7 */ /* 0x0002a6000802017f */
[----:B--2---:R-:W-:Y:S05]  /*17900*/  @!P1 NANOSLEEP.SYNCS 0x989680 ;  /* 0x009896800000995d */ /* 0x004fea0003900000 */
[----:B------:R-:W2:Y:S02]  /*17910*/  @!P1 SYNCS.PHASECHK.TRANS64 P1, [R5+URZ], R4 ;  /* 0x00000004050095a7 */ /* 0x000ea4000802007f */
[----:B--2---:R-:W-:Y:S05]  /*17920*/  @!P1 BRA `(.L_x_22) ;  /* 0xfffffffc00ec9947 */ /* 0x004fea000383ffff */
[----:B------:R-:W-:Y:S05]  /*17930*/  BRA `(.L_x_21) ;  /* 0xfffffeb000487947 */ /* 0x000fea000383ffff */
.L_x_545:
[----:B------:R-:W-:Y:S01]  /*17940*/  BSSY B1, `(.L_x_568) ;  /* 0x0000006000017945 */ /* 0x000fe20003800000 */
[----:B------:R-:W-:-:S07]  /*17950*/  IMAD.MOV.U32 R15, RZ, RZ, -0x1 ;  /* 0xffffffffff0f7424 */ /* 0x000fce00078e00ff */
[----:B------:R-:W-:Y:S05]  /*17960*/  WARPSYNC.COLLECTIVE R15, `(.L_x_569) ;  /* 0x000000000f0c7348 */ /* 0x000fea0003c00000 */
[----:B------:R-:W-:Y:S02]  /*17970*/  ELECT P6, UR62, PT ;  /* 0x00000000003e782f */ /* 0x000fe400038c0000 */
[----:B------:R-:W-:Y:S01]  /*17980*/  MOV R14, UR62 ;  /* 0x0000003e000e7c02 */ /* 0x000fe20008000f00 */
[----:B------:R-:W-:Y:S10]  /*17990*/  ENDCOLLECTIVE ;  /* 0x000000000000791b */ /* 0x000ff40003800000 */
.L_x_569:
[----:B------:R-:W-:Y:S05]  /*179a0*/  BSYNC B1 ;  /* 0x0000000000017941 */ /* 0x000fea0003800000 */
.L_x_568:
[----:B------:R-:W-:Y:S05]  /*179b0*/  BRA `(.L_x_570) ;  /* 0xffffffec00a87947 */ /* 0x000fea000383ffff */
.L_x_548:
[----:B0-----:R0:W1:Y:S02]  /*179c0*/  SYNCS.PHASECHK.TRANS64.TRYWAIT P1, [R10+URZ+0x38], R5 ;  /* 0x000038050a0075a7 */ /* 0x001064000802017f */
[----:B-1----:R-:W-:Y:S05]  /*179d0*/  @!P1 NANOSLEEP.SYNCS 0x989680 ;  /* 0x009896800000995d */ /* 0x002fea0003900000 */
[----:B------:R-:W1:Y:S02]  /*179e0*/  @!P1 SYNCS.PHASECHK.TRANS64 P1, [R10+URZ+0x38], R5 ;  /* 0x000038050a0095a7 */ /* 0x000e64000802007f */
[----:B-1----:R-:W-:Y:S05]  /*179f0*/  @!P1 BRA `(.L_x_548) ;  /* 0xfffffffc00f09947 */ /* 0x002fea000383ffff */
[----:B------:R-:W-:Y:S05]  /*17a00*/  BRA `(.L_x_571) ;  /* 0xffffffec00dc7947 */ /* 0x000fea000383ffff */
.L_x_557:
[----:B------:R-:W-:Y:S01]  /*17a10*/  BSSY B0, `(.L_x_572) ;  /* 0x0000006000007945 */ /* 0x000fe20003800000 */
[----:B------:R-:W-:-:S07]  /*17a20*/  IMAD.MOV.U32 R15, RZ, RZ, -0x1 ;  /* 0xffffffffff0f7424 */ /* 0x000fce00078e00ff */
[----:B------:R-:W-:Y:S05]  /*17a30*/  WARPSYNC.COLLECTIVE R15, `(.L_x_573) ;  /* 0x000000000f0c7348 */ /* 0x000fea0003c00000 */
[----:B------:R-:W-:Y:S02]  /*17a40*/  ELECT P6, UR62, PT ;  /* 0x00000000003e782f */ /* 0x000fe400038c0000 */
[----:B------:R-:W-:Y:S01]  /*17a50*/  MOV R14, UR62 ;  /* 0x0000003e000e7c02 */ /* 0x000fe20008000f00 */
[----:B------:R-:W-:Y:S10]  /*17a60*/  ENDCOLLECTIVE ;  /* 0x000000000000791b */ /* 0x000ff40003800000 */
.L_x_573:
[----:B------:R-:W-:Y:S05]  /*17a70*/  BSYNC B0 ;  /* 0x0000000000007941 */ /* 0x000fea0003800000 */
.L_x_572:
[----:B------:R-:W-:Y:S05]  /*17a80*/  BRA `(.L_x_574) ;  /* 0xfffffff8005c7947 */ /* 0x000fea000383ffff */
.L_x_561:
[----:B0-----:R0:W1:Y:S02]  /*17a90*/  SYNCS.PHASECHK.TRANS64.TRYWAIT P0, [R5+URZ], R2 ;  /* 0x00000002050075a7 */ /* 0x001064000800017f */
[----:B-1----:R-:W-:Y:S05]  /*17aa0*/  @!P0 NANOSLEEP.SYNCS 0x989680 ;  /* 0x009896800000895d */ /* 0x002fea0003900000 */
[----:B------:R-:W1:Y:S02]  /*17ab0*/  @!P0 SYNCS.PHASECHK.TRANS64 P0, [R5+URZ], R2 ;  /* 0x00000002050085a7 */ /* 0x000e64000800007f */
[----:B-1----:R-:W-:Y:S05]  /*17ac0*/  @!P0 BRA `(.L_x_561) ;  /* 0xfffffffc00f08947 */ /* 0x002fea000383ffff */
[----:B------:R-:W-:Y:S05]  /*17ad0*/  BRA `(.L_x_575) ;  /* 0xfffffff800847947 */ /* 0x000fea000383ffff */
.L_x_562:
[----:B0-----:R0:W1:Y:S02]  /*17ae0*/  SYNCS.PHASECHK.TRANS64.TRYWAIT P0, [R7+URZ], R0 ;  /* 0x00000000070075a7 */ /* 0x001064000800017f */
[----:B-1----:R-:W-:Y:S05]  /*17af0*/  @!P0 NANOSLEEP.SYNCS 0x989680 ;  /* 0x009896800000895d */ /* 0x002fea0003900000 */
[----:B------:R-:W1:Y:S02]  /*17b00*/  @!P0 SYNCS.PHASECHK.TRANS64 P0, [R7+URZ], R0 ;  /* 0x00000000070085a7 */ /* 0x000e64000800007f */
[----:B-1----:R-:W-:Y:S05]  /*17b10*/  @!P0 BRA `(.L_x_562) ;  /* 0xfffffffc00f08947 */ /* 0x002fea000383ffff */
[----:B------:R-:W-:Y:S05]  /*17b20*/  BRA `(.L_x_576) ;  /* 0xfffffff800947947 */ /* 0x000fea000383ffff */
.L_x_563:
[----:B0-----:R0:W1:Y:S02]  /*17b30*/  SYNCS.PHASECHK.TRANS64.TRYWAIT P0, [R7+URZ], R0 ;  /* 0x00000000070075a7 */ /* 0x001064000800017f */
[----:B-1----:R-:W-:Y:S05]  /*17b40*/  @!P0 NANOSLEEP.SYNCS 0x989680 ;  /* 0x009896800000895d */ /* 0x002fea0003900000 */
[----:B------:R-:W1:Y:S02]  /*17b50*/  @!P0 SYNCS.PHASECHK.TRANS64 P0, [R7+URZ], R0 ;  /* 0x00000000070085a7 */ /* 0x000e64000800007f */
[----:B-1----:R-:W-:Y:S05]  /*17b60*/  @!P0 BRA `(.L_x_563) ;  /* 0xfffffffc00f08947 */ /* 0x002fea000383ffff */
[----:B------:R-:W-:Y:S05]  /*17b70*/  BRA `(.L_x_577) ;  /* 0xfffffff800a47947 */ /* 0x000fea000383ffff */
.L_x_564:
[----:B0-----:R0:W1:Y:S02]  /*17b80*/  SYNCS.PHASECHK.TRANS64.TRYWAIT P0, [R7+URZ], R0 ;  /* 0x00000000070075a7 */ /* 0x001064000800017f */
[----:B-1----:R-:W-:Y:S05]  /*17b90*/  @!P0 NANOSLEEP.SYNCS 0x989680 ;  /* 0x009896800000895d */ /* 0x002fea0003900000 */
[----:B------:R-:W1:Y:S02]  /*17ba0*/  @!P0 SYNCS.PHASECHK.TRANS64 P0, [R7+URZ], R0 ;  /* 0x00000000070085a7 */ /* 0x000e64000800007f */
[----:B-1----:R-:W-:Y:S05]  /*17bb0*/  @!P0 BRA `(.L_x_564) ;  /* 0xfffffffc00f08947 */ /* 0x002fea000383ffff */
[----:B------:R-:W-:Y:S05]  /*17bc0*/  BRA `(.L_x_578) ;  /* 0xfffffff800b47947 */ /* 0x000fea000383ffff */
.L_x_565:
[----:B0-----:R0:W1:Y:S02]  /*17bd0*/  SYNCS.PHASECHK.TRANS64.TRYWAIT P0, [R7+URZ], R0 ;  /* 0x00000000070075a7 */ /* 0x001064000800017f */
[----:B-1----:R-:W-:Y:S05]  /*17be0*/  @!P0 NANOSLEEP.SYNCS 0x989680 ;  /* 0x009896800000895d */ /* 0x002fea0003900000 */
[----:B------:R-:W1:Y:S02]  /*17bf0*/  @!P0 SYNCS.PHASECHK.TRANS64 P0, [R7+URZ], R0 ;  /* 0x00000000070085a7 */ /* 0x000e64000800007f */
[----:B-1----:R-:W-:Y:S05]  /*17c00*/  @!P0 BRA `(.L_x_565) ;  /* 0xfffffffc00f08947 */ /* 0x002fea000383ffff */
[----:B------:R-:W-:Y:S05]  /*17c10*/  BRA `(.L_x_579) ;  /* 0xfffffff800c47947 */ /* 0x000fea000383ffff */
.L_x_566:
[----:B0-----:R0:W1:Y:S02]  /*17c20*/  SYNCS.PHASECHK.TRANS64.TRYWAIT P0, [R7+URZ], R0 ;  /* 0x00000000070075a7 */ /* 0x001064000800017f */
[----:B-1----:R-:W-:Y:S05]  /*17c30*/  @!P0 NANOSLEEP.SYNCS 0x989680 ;  /* 0x009896800000895d */ /* 0x002fea0003900000 */
[----:B------:R-:W1:Y:S02]  /*17c40*/  @!P0 SYNCS.PHASECHK.TRANS64 P0, [R7+URZ], R0 ;  /* 0x00000000070085a7 */ /* 0x000e64000800007f */
[----:B-1----:R-:W-:Y:S05]  /*17c50*/  @!P0 BRA `(.L_x_566) ;  /* 0xfffffffc00f08947 */ /* 0x002fea000383ffff */
[----:B------:R-:W-:Y:S05]  /*17c60*/  BRA `(.L_x_580) ;  /* 0xfffffff800d47947 */ /* 0x000fea000383ffff */
.L_x_581:
[----:B------:R-:W-:-:S00]  /*17c70*/  BRA `(.L_x_581) ;  /* 0xfffffffc00fc7947 */ /* 0x000fc0000383ffff */
[----:B------:R-:W-:-:S00]  /*17c80*/  NOP ;  /* 0x0000000000007918 */ /* 0x000fc00000000000 */
[----:B------:R-:W-:-:S00]  /*17c90*/  NOP ;  /* 0x0000000000007918 */ /* 0x000fc00000000000 */
[----:B------:R-:W-:-:S00]  /*17ca0*/  NOP ;  /* 0x0000000000007918 */ /* 0x000fc00000000000 */
[----:B------:R-:W-:-:S00]  /*17cb0*/  NOP ;  /* 0x0000000000007918 */ /* 0x000fc00000000000 */
[----:B------:R-:W-:-:S00]  /*17cc0*/  NOP ;  /* 0x0000000000007918 */ /* 0x000fc00000000000 */
[----:B------:R-:W-:-:S00]  /*17cd0*/  NOP ;  /* 0x0000000000007918 */ /* 0x000fc00000000000 */
[----:B------:R-:W-:-:S00]  /*17ce0*/  NOP ;  /* 0x0000000000007918 */ /* 0x000fc00000000000 */
[----:B------:R-:W-:-:S00]  /*17cf0*/  NOP ;  /* 0x0000000000007918 */ /* 0x000fc00000000000 */
.L_x_582:


//--------------------- .nv.global.init           --------------------------
	.section	.nv.global.init,"aw",@progbits
.nv.global.init:
	.type		$str$22,@object
	.size		$str$22,($str$23 - $str$22)
$str$22:
        /*0000*/ 	.byte	0x6b, 0x5f, 0x74, 0x69, 0x6c, 0x65, 0x5f, 0x63, 0x6f, 0x75, 0x6e, 0x74, 0x20, 0x3e, 0x3d, 0x20
        /*0010*/ 	.byte	0x31, 0x00
	.type		$str$23,@object
	.size		$str$23,(__unnamed_1 - $str$23)
$str$23:
        /*0012*/ 	.byte	0x2f, 0x74, 0x6d, 0x70, 0x2f, 0x63, 0x75, 0x74, 0x6c, 0x61, 0x73, 0x73, 0x5f, 0x73, 0x77, 0x65
        /*0022*/ 	.byte	0x65, 0x70, 0x5f, 0x73, 0x72, 0x63, 0x2f, 0x69, 0x6e, 0x63, 0x6c, 0x75, 0x64, 0x65, 0x2f, 0x63
        /*0032*/ 	.byte	0x75, 0x74, 0x6c, 0x61, 0x73, 0x73, 0x2f, 0x67, 0x65, 0x6d, 0x6d, 0x2f, 0x63, 0x6f, 0x6c, 0x6c
        /*0042*/ 	.byte	0x65, 0x63, 0x74, 0x69, 0x76, 0x65, 0x2f, 0x73, 0x6d, 0x39, 0x30, 0x5f, 0x6d, 0x6d, 0x61, 0x5f
        /*0052*/ 	.byte	0x74, 0x6d, 0x61, 0x5f, 0x67, 0x6d, 0x6d, 0x61, 0x5f, 0x73, 0x73, 0x5f, 0x77, 0x61, 0x72, 0x70
        /*0062*/ 	.byte	0x73, 0x70, 0x65, 0x63, 0x69, 0x61, 0x6c, 0x69, 0x7a, 0x65, 0x64, 0x2e, 0x68, 0x70, 0x70, 0x00
	.type		__unnamed_1,@object
	.size		__unnamed_1,(.L_0 - __unnamed_1)
__unnamed_1:
        /* <DEDUP_REMOVED lines=180> */
        /*0bb2*/ 	.byte	0x74, 0x65, 0x3a, 0x3a, 0x69, 0x64, 0x65, 0x6e, 0x74, 0x69, 0x74, 0x79, 0x5d, 0x00
.L_0:


//--------------------- .nv.shared._ZN7cutlass13device_kernelINS_4gemm6kernel13GemmUniversalIN4cute5tupleIJiiiiEEENS1_10collective13CollectiveMmaINS1_34MainloopSm90TmaGmmaWarpSpecializedILi7ENS5_IJNS4_1CILi1EEESB_SB_EEENS1_35KernelTmaWarpSpecializedCooperativeEEENS5_IJNSA_ILi256EEESF_NSA_ILi32EEEEEENS_6half_tENS5_IJlSB_lEEESI_SJ_NS4_8TiledMMAINS4_8MMA_AtomIJNS4_4SM904GMMA26MMA_64x256x16_F32F16F16_SSILNSN_5MajorE0ELSP_0ELNSN_7ScaleInE1ELSQ_1EEEEEENS4_6LayoutINS5_IJNSA_ILi2EEESB_SB_EEENS5_IJSB_NSA_ILi0EEESW_EEEEENS5_IJNS4_10UnderscoreESZ_SZ_EEEEENS4_13SM90_TMA_LOADENS4_14ComposedLayoutINS4_7SwizzleILi2ELi4ELi3EEENS4_18smem_ptr_flag_bitsILi16EEENST_INS5_IJNSA_ILi8EEESG_EEENS5_IJSG_SB_EEEEEEEvNS4_8identityES12_S1C_vS1D_EENS_8epilogue10collective6detail29Sm90TmaWarpSpecializedAdapterINS1G_15DefaultEpilogueISI_SJ_SJ_NS1F_6thread17LinearCombinationISI_Li1EffLNS1K_9ScaleType4KindE0ELNS_15FloatRoundStyleE2ESI_EENS1_15EpilogueDefaultEEEEEvvEEEEvNT_6ParamsE --------------------------
	.section	.nv.shared._ZN7cutlass13device_kernelINS_4gemm6kernel13GemmUniversalIN4cute5tupleIJiiiiEEENS1_10collective13CollectiveMmaINS1_34MainloopSm90TmaGmmaWarpSpecializedILi7ENS5_IJNS4_1CILi1EEESB_SB_EEENS1_35KernelTmaWarpSpecializedCooperativeEEENS5_IJNSA_ILi256EEESF_NSA_ILi32EEEEEENS_6half_tENS5_IJlSB_lEEESI_SJ_NS4_8TiledMMAINS4_8MMA_AtomIJNS4_4SM904GMMA26MMA_64x256x16_F32F16F16_SSILNSN_5MajorE0ELSP_0ELNSN_7ScaleInE1ELSQ_1EEEEEENS4_6LayoutINS5_IJNSA_ILi2EEESB_SB_EEENS5_IJSB_NSA_ILi0EEESW_EEEEENS5_IJNS4_10UnderscoreESZ_SZ_EEEEENS4_13SM90_TMA_LOADENS4_14ComposedLayoutINS4_7SwizzleILi2ELi4ELi3EEENS4_18smem_ptr_flag_bitsILi16EEENST_INS5_IJNSA_ILi8EEESG_EEENS5_IJSG_SB_EEEEEEEvNS4_8identityES12_S1C_vS1D_EENS_8epilogue10collective6detail29Sm90TmaWarpSpecializedAdapterINS1G_15DefaultEpilogueISI_SJ_SJ_NS1F_6thread17LinearCombinationISI_Li1EffLNS1K_9ScaleType4KindE0ELNS_15FloatRoundStyleE2ESI_EENS1_15EpilogueDefaultEEEEEvvEEEEvNT_6ParamsE,"aw",@nobits
	.sectionflags	@""
	.align	16
	.zero		1024


//--------------------- .nv.shared.reserved.0     --------------------------
	.section	.nv.shared.reserved.0,"aw",@nobits
	.weak		__nv_reservedSMEM_offset_0_alias
	.size		__nv_reservedSMEM_offset_0_alias, 0, 0
	.other		__nv_reservedSMEM_offset_0_alias,@"STO_CUDA_RESERVED_SHARED STV_DEFAULT"
__nv_reservedSMEM_offset_0_alias:
	.zero		0


//--------------------- .nv.global                --------------------------
	.section	.nv.global,"aw",@nobits
.nv.global:
	.type		_ZN40_INTERNAL_c0b25d14_4_k_cu_ef1da28c_186644cute1_E,@object
	.size		_ZN40_INTERNAL_c0b25d14_4_k_cu_ef1da28c_186644cute1_E,(_ZN40_INTERNAL_c0b25d14_4_k_cu_ef1da28c_186644cuda3std3__45__cpo6cbeginE - _ZN40_INTERNAL_c0b25d14_4_k_cu_ef1da28c_186644cute1_E)
_ZN40_INTERNAL_c0b25d14_4_k_cu_ef1da28c_186644cute1_E:
	.zero		1
	.type		_ZN40_INTERNAL_c0b25d14_4_k_cu_ef1da28c_186644cuda3std3__45__cpo6cbeginE,@object
	.size		_ZN40_INTERNAL_c0b25d14_4_k_cu_ef1da28c_186644cuda3std3__45__cpo6cbeginE,(_ZN40_INTERNAL_c0b25d14_4_k_cu_ef1da28c_186644cuda3std3__48in_placeE - _ZN40_INTERNAL_c0b25d14_4_k_cu_ef1da28c_186644cuda3std3__45__cpo6cbeginE)
_ZN40_INTERNAL_c0b25d14_4_k_cu_ef1da28c_186644cuda3std3__45__cpo6cbeginE:
	.zero		1
	.type		_ZN40_INTERNAL_c0b25d14_4_k_cu_ef1da28c_186644cuda3std3__48in_placeE,@object
	.size		_ZN40_INTERNAL_c0b25d14_4_k_cu_ef1da28c_186644cuda3std3__48in_placeE,(_ZN40_INTERNAL_c0b25d14_4_k_cu_ef1da28c_186644cuda3std6ranges3__45__cpo9iter_moveE - _ZN40_INTERNAL_c0b25d14_4_k_cu_ef1da28c_186644cuda3std3__48in_placeE)
_ZN40_INTERNAL_c0b25d14_4_k_cu_ef1da28c_186644cuda3std3__48in_placeE:
	.zero		1
	.type		_ZN40_INTERNAL_c0b25d14_4_k_cu_ef1da28c_186644cuda3std6ranges3__45__cpo9iter_moveE,@object
	.size		_ZN40_INTERNAL_c0b25d14_4_k_cu_ef1da28c_186644cuda3std6ranges3__45__cpo9iter_moveE,(_ZN40_INTERNAL_c0b25d14_4_k_cu_ef1da28c_186644cuda3std3__45__cpo5beginE - _ZN40_INTERNAL_c0b25d14_4_k_cu_ef1da28c_186644cuda3std6ranges3__45__cpo9iter_moveE)
_ZN40_INTERNAL_c0b25d14_4_k_cu_ef1da28c_186644cuda3std6ranges3__45__cpo9iter_moveE:
	.zero		1
	.type		_ZN40_INTERNAL_c0b25d14_4_k_cu_ef1da28c_186644cuda3std3__45__cpo5beginE,@object
	.size		_ZN40_INTERNAL_c0b25d14_4_k_cu_ef1da28c_186644cuda3std3__45__cpo5beginE,(_ZN40_INTERNAL_c0b25d14_4_k_cu_ef1da28c_186644cuda3std3__442_GLOBAL__N__c0b25d14_4_k_cu_ef1da28c_186646ignoreE - _ZN40_INTERNAL_c0b25d14_4_k_cu_ef1da28c_186644cuda3std3__45__cpo5beginE)
_ZN40_INTERNAL_c0b25d14_4_k_cu_ef1da28c_186644cuda3std3__45__cpo5beginE:
	.zero		1
	.type		_ZN40_INTERNAL_c0b25d14_4_k_cu_ef1da28c_186644cuda3std3__442_GLOBAL__N__c0b25d14_4_k_cu_ef1da28c_186646ignoreE,@object
	.size		_ZN40_INTERNAL_c0b25d14_4_k_cu_ef1da28c_186644cuda3std3__442_GLOBAL__N__c0b25d14_4_k_cu_ef1da28c_186646ignoreE,(_ZN40_INTERNAL_c0b25d14_4_k_cu_ef1da28c_186644cute7productE - _ZN40_INTERNAL_c0b25d14_4_k_cu_ef1da28c_186644cuda3std3__442_GLOBAL__N__c0b25d14_4_k_cu_ef1da28c_186646ignoreE)
_ZN40_INTERNAL_c0b25d14_4_k_cu_ef1da28c_186644cuda3std3__442_GLOBAL__N__c0b25d14_4_k_cu_ef1da28c_186646ignoreE:
	.zero		1
	.type		_ZN40_INTERNAL_c0b25d14_4_k_cu_ef1da28c_186644cute7productE,@object
	.size		_ZN40_INTERNAL_c0b25d14_4_k_cu_ef1da28c_186644cute7productE,(_ZN40_INTERNAL_c0b25d14_4_k_cu_ef1da28c_186644cuda3std3__45__cpo3endE - _ZN40_INTERNAL_c0b25d14_4_k_cu_ef1da28c_186644cute7productE)
_ZN40_INTERNAL_c0b25d14_4_k_cu_ef1da28c_186644cute7productE:
	.zero		1
	.type		_ZN40_INTERNAL_c0b25d14_4_k_cu_ef1da28c_186644cuda3std3__45__cpo3endE,@object
	.size		_ZN40_INTERNAL_c0b25d14_4_k_cu_ef1da28c_186644cuda3std3__45__cpo3endE,(_ZN40_INTERNAL_c0b25d14_4_k_cu_ef1da28c_186644cuda3std3__419piecewise_constructE - _ZN40_INTERNAL_c0b25d14_4_k_cu_ef1da28c_186644cuda3std3__45__cpo3endE)
_ZN40_INTERNAL_c0b25d14_4_k_cu_ef1da28c_186644cuda3std3__45__cpo3endE:
	.zero		1
	.type		_ZN40_INTERNAL_c0b25d14_4_k_cu_ef1da28c_186644cuda3std3__419piecewise_constructE,@object
	.size		_ZN40_INTERNAL_c0b25d14_4_k_cu_ef1da28c_186644cuda3std3__419piecewise_constructE,(_ZN40_INTERNAL_c0b25d14_4_k_cu_ef1da28c_186644cuda3std3__45__cpo4cendE - _ZN40_INTERNAL_c0b25d14_4_k_cu_ef1da28c_186644cuda3std3__419piecewise_constructE)
_ZN40_INTERNAL_c0b25d14_4_k_cu_ef1da28c_186644cuda3std3__419piecewise_constructE:
	.zero		1
	.type		_ZN40_INTERNAL_c0b25d14_4_k_cu_ef1da28c_186644cuda3std3__45__cpo4cendE,@object
	.size		_ZN40_INTERNAL_c0b25d14_4_k_cu_ef1da28c_186644cuda3std3__45__cpo4cendE,(_ZN40_INTERNAL_c0b25d14_4_k_cu_ef1da28c_186644cuda3std6ranges3__45__cpo4swapE - _ZN40_INTERNAL_c0b25d14_4_k_cu_ef1da28c_186644cuda3std3__45__cpo4cendE)
_ZN40_INTERNAL_c0b25d14_4_k_cu_ef1da28c_186644cuda3std3__45__cpo4cendE:
	.zero		1
	.type		_ZN40_INTERNAL_c0b25d14_4_k_cu_ef1da28c_186644cuda3std6ranges3__45__cpo4swapE,@object
	.size		_ZN40_INTERNAL_c0b25d14_4_k_cu_ef1da28c_186644cuda3std6ranges3__45__cpo4swapE,(.L_8 - _ZN40_INTERNAL_c0b25d14_4_k_cu_ef1da28c_186644cuda3std6ranges3__45__cpo4swapE)
_ZN40_INTERNAL_c0b25d14_4_k_cu_ef1da28c_186644cuda3std6ranges3__45__cpo4swapE:
	.zero		1
.L_8:


//--------------------- .nv.constant0._ZN7cutlass13device_kernelINS_4gemm6kernel13GemmUniversalIN4cute5tupleIJiiiiEEENS1_10collective13CollectiveMmaINS1_34MainloopSm90TmaGmmaWarpSpecializedILi7ENS5_IJNS4_1CILi1EEESB_SB_EEENS1_35KernelTmaWarpSpecializedCooperativeEEENS5_IJNSA_ILi256EEESF_NSA_ILi32EEEEEENS_6half_tENS5_IJlSB_lEEESI_SJ_NS4_8TiledMMAINS4_8MMA_AtomIJNS4_4SM904GMMA26MMA_64x256x16_F32F16F16_SSILNSN_5MajorE0ELSP_0ELNSN_7ScaleInE1ELSQ_1EEEEEENS4_6LayoutINS5_IJNSA_ILi2EEESB_SB_EEENS5_IJSB_NSA_ILi0EEESW_EEEEENS5_IJNS4_10UnderscoreESZ_SZ_EEEEENS4_13SM90_TMA_LOADENS4_14ComposedLayoutINS4_7SwizzleILi2ELi4ELi3EEENS4_18smem_ptr_flag_bitsILi16EEENST_INS5_IJNSA_ILi8EEESG_EEENS5_IJSG_SB_EEEEEEEvNS4_8identityES12_S1C_vS1D_EENS_8epilogue10collective6detail29Sm90TmaWarpSpecializedAdapterINS1G_15DefaultEpilogueISI_SJ_SJ_NS1F_6thread17LinearCombinationISI_Li1EffLNS1K_9ScaleType4KindE0ELNS_15FloatRoundStyleE2ESI_EENS1_15EpilogueDefaultEEEEEvvEEEEvNT_6ParamsE --------------------------
	.section	.nv.constant0._ZN7cutlass13device_kernelINS_4gemm6kernel13GemmUniversalIN4cute5tupleIJiiiiEEENS1_10collective13CollectiveMmaINS1_34MainloopSm90TmaGmmaWarpSpecializedILi7ENS5_IJNS4_1CILi1EEESB_SB_EEENS1_35KernelTmaWarpSpecializedCooperativeEEENS5_IJNSA_ILi256EEESF_NSA_ILi32EEEEEENS_6half_tENS5_IJlSB_lEEESI_SJ_NS4_8TiledMMAINS4_8MMA_AtomIJNS4_4SM904GMMA26MMA_64x256x16_F32F16F16_SSILNSN_5MajorE0ELSP_0ELNSN_7ScaleInE1ELSQ_1EEEEEENS4_6LayoutINS5_IJNSA_ILi2EEESB_SB_EEENS5_IJSB_NSA_ILi0EEESW_EEEEENS5_IJNS4_10UnderscoreESZ_SZ_EEEEENS4_13SM90_TMA_LOADENS4_14ComposedLayoutINS4_7SwizzleILi2ELi4ELi3EEENS4_18smem_ptr_flag_bitsILi16EEENST_INS5_IJNSA_ILi8EEESG_EEENS5_IJSG_SB_EEEEEEEvNS4_8identityES12_S1C_vS1D_EENS_8epilogue10collective6detail29Sm90TmaWarpSpecializedAdapterINS1G_15DefaultEpilogueISI_SJ_SJ_NS1F_6thread17LinearCombinationISI_Li1EffLNS1K_9ScaleType4KindE0ELNS_15FloatRoundStyleE2ESI_EENS1_15EpilogueDefaultEEEEEvvEEEEvNT_6ParamsE,"a",@progbits
	.sectionflags	@""
	.align	4
.nv.constant0._ZN7cutlass13device_kernelINS_4gemm6kernel13GemmUniversalIN4cute5tupleIJiiiiEEENS1_10collective13CollectiveMmaINS1_34MainloopSm90TmaGmmaWarpSpecializedILi7ENS5_IJNS4_1CILi1EEESB_SB_EEENS1_35KernelTmaWarpSpecializedCooperativeEEENS5_IJNSA_ILi256EEESF_NSA_ILi32EEEEEENS_6half_tENS5_IJlSB_lEEESI_SJ_NS4_8TiledMMAINS4_8MMA_AtomIJNS4_4SM904GMMA26MMA_64x256x16_F32F16F16_SSILNSN_5MajorE0ELSP_0ELNSN_7ScaleInE1ELSQ_1EEEEEENS4_6LayoutINS5_IJNSA_ILi2EEESB_SB_EEENS5_IJSB_NSA_ILi0EEESW_EEEEENS5_IJNS4_10UnderscoreESZ_SZ_EEEEENS4_13SM90_TMA_LOADENS4_14ComposedLayoutINS4_7SwizzleILi2ELi4ELi3EEENS4_18smem_ptr_flag_bitsILi16EEENST_INS5_IJNSA_ILi8EEESG_EEENS5_IJSG_SB_EEEEEEEvNS4_8identityES12_S1C_vS1D_EENS_8epilogue10collective6detail29Sm90TmaWarpSpecializedAdapterINS1G_15DefaultEpilogueISI_SJ_SJ_NS1F_6thread17LinearCombinationISI_Li1EffLNS1K_9ScaleType4KindE0ELNS_15FloatRoundStyleE2ESI_EENS1_15EpilogueDefaultEEEEEvvEEEEvNT_6ParamsE:
	.zero		1664


//--------------------- SYMBOLS --------------------------

	.type		.nv.reservedSmem.offset0,@object
	.size		.nv.reservedSmem.offset0,0x4
	.type		__assertfail,@function
